//
// Generated by NVIDIA NVVM Compiler
//
// Compiler Build ID: CL-36424714
// Cuda compilation tools, release 13.0, V13.0.88
// Based on NVVM 20.0.0
//

.version 9.0
.target sm_100
.address_size 64

	// .globl	_Z15calcCensusTransPKhPbiiii

.visible .entry _Z15calcCensusTransPKhPbiiii(
	.param .u64 .ptr .align 1 _Z15calcCensusTransPKhPbiiii_param_0,
	.param .u64 .ptr .align 1 _Z15calcCensusTransPKhPbiiii_param_1,
	.param .u32 _Z15calcCensusTransPKhPbiiii_param_2,
	.param .u32 _Z15calcCensusTransPKhPbiiii_param_3,
	.param .u32 _Z15calcCensusTransPKhPbiiii_param_4,
	.param .u32 _Z15calcCensusTransPKhPbiiii_param_5
)
{
	.reg .pred 	%p<55>;
	.reg .b16 	%rs<36>;
	.reg .b32 	%r<153>;
	.reg .b64 	%rd<45>;

	ld.param.u64 	%rd3, [_Z15calcCensusTransPKhPbiiii_param_0];
	ld.param.u64 	%rd4, [_Z15calcCensusTransPKhPbiiii_param_1];
	ld.param.u32 	%r32, [_Z15calcCensusTransPKhPbiiii_param_2];
	ld.param.u32 	%r33, [_Z15calcCensusTransPKhPbiiii_param_3];
	ld.param.u32 	%r34, [_Z15calcCensusTransPKhPbiiii_param_4];
	ld.param.u32 	%r35, [_Z15calcCensusTransPKhPbiiii_param_5];
	cvta.to.global.u64 	%rd1, %rd4;
	cvta.to.global.u64 	%rd2, %rd3;
	mov.u32 	%r36, %ctaid.x;
	mov.u32 	%r37, %ntid.x;
	mov.u32 	%r38, %tid.x;
	mad.lo.s32 	%r1, %r36, %r37, %r38;
	mov.u32 	%r39, %ctaid.y;
	mov.u32 	%r40, %ntid.y;
	mov.u32 	%r41, %tid.y;
	mad.lo.s32 	%r2, %r39, %r40, %r41;
	shl.b32 	%r3, %r33, 1;
	or.b32  	%r4, %r3, 1;
	mad.lo.s32 	%r5, %r35, %r2, %r1;
	cvt.s64.s32 	%rd5, %r5;
	add.s64 	%rd6, %rd2, %rd5;
	ld.global.u8 	%rs1, [%rd6];
	setp.lt.s32 	%p1, %r32, 0;
	@%p1 bra 	$L__BB0_12;
	setp.lt.s32 	%p2, %r33, 0;
	@%p2 bra 	$L__BB0_12;
	neg.s32 	%r145, %r32;
	and.b32  	%r7, %r33, 1;
	sub.s32 	%r8, 3, %r33;
	and.b32  	%r42, %r4, -8;
	neg.s32 	%r9, %r42;
	sub.s32 	%r10, %r1, %r33;
	mul.lo.s32 	%r43, %r32, %r5;
	shl.b32 	%r44, %r43, 1;
	add.s32 	%r45, %r44, %r5;
	add.s32 	%r11, %r45, %r32;
	neg.s32 	%r12, %r33;
$L__BB0_3:
	setp.lt.u32 	%p3, %r3, 7;
	add.s32 	%r46, %r145, %r2;
	setp.lt.s32 	%p4, %r46, 0;
	setp.lt.s32 	%p5, %r46, %r34;
	selp.b32 	%r47, 0, %r34, %p5;
	neg.s32 	%r48, %r47;
	selp.b32 	%r49, %r34, %r48, %p4;
	add.s32 	%r50, %r49, %r46;
	mul.lo.s32 	%r14, %r50, %r35;
	add.s32 	%r51, %r11, %r145;
	mul.lo.s32 	%r146, %r51, %r4;
	add.s32 	%r16, %r146, %r33;
	mov.u32 	%r151, %r12;
	@%p3 bra 	$L__BB0_7;
	mov.u32 	%r147, %r10;
	mov.u32 	%r148, %r9;
	mov.u32 	%r149, %r8;
$L__BB0_5:
	.pragma "nounroll";
	setp.lt.s32 	%p6, %r147, 0;
	setp.lt.s32 	%p7, %r147, %r35;
	selp.b32 	%r52, 0, %r35, %p7;
	neg.s32 	%r53, %r52;
	selp.b32 	%r54, %r35, %r53, %p6;
	add.s32 	%r55, %r14, %r54;
	add.s32 	%r56, %r55, %r147;
	cvt.s64.s32 	%rd7, %r56;
	add.s64 	%rd8, %rd2, %rd7;
	ld.global.u8 	%rs2, [%rd8];
	setp.gt.u16 	%p8, %rs1, %rs2;
	selp.u16 	%rs4, 1, 0, %p8;
	cvt.s64.s32 	%rd9, %r146;
	add.s64 	%rd10, %rd1, %rd9;
	st.global.u8 	[%rd10], %rs4;
	add.s32 	%r57, %r147, 1;
	setp.lt.s32 	%p9, %r57, 0;
	setp.lt.s32 	%p10, %r57, %r35;
	selp.b32 	%r58, 0, %r35, %p10;
	neg.s32 	%r59, %r58;
	selp.b32 	%r60, %r35, %r59, %p9;
	add.s32 	%r61, %r14, %r60;
	add.s32 	%r62, %r57, %r61;
	cvt.s64.s32 	%rd11, %r62;
	add.s64 	%rd12, %rd2, %rd11;
	ld.global.u8 	%rs5, [%rd12];
	setp.gt.u16 	%p11, %rs1, %rs5;
	selp.u16 	%rs6, 1, 0, %p11;
	st.global.u8 	[%rd10+1], %rs6;
	add.s32 	%r63, %r147, 2;
	setp.lt.s32 	%p12, %r63, 0;
	setp.lt.s32 	%p13, %r63, %r35;
	selp.b32 	%r64, 0, %r35, %p13;
	neg.s32 	%r65, %r64;
	selp.b32 	%r66, %r35, %r65, %p12;
	add.s32 	%r67, %r14, %r66;
	add.s32 	%r68, %r63, %r67;
	cvt.s64.s32 	%rd13, %r68;
	add.s64 	%rd14, %rd2, %rd13;
	ld.global.u8 	%rs7, [%rd14];
	setp.gt.u16 	%p14, %rs1, %rs7;
	selp.u16 	%rs8, 1, 0, %p14;
	st.global.u8 	[%rd10+2], %rs8;
	add.s32 	%r69, %r147, 3;
	setp.lt.s32 	%p15, %r69, 0;
	setp.lt.s32 	%p16, %r69, %r35;
	selp.b32 	%r70, 0, %r35, %p16;
	neg.s32 	%r71, %r70;
	selp.b32 	%r72, %r35, %r71, %p15;
	add.s32 	%r73, %r14, %r72;
	add.s32 	%r74, %r69, %r73;
	cvt.s64.s32 	%rd15, %r74;
	add.s64 	%rd16, %rd2, %rd15;
	ld.global.u8 	%rs9, [%rd16];
	setp.gt.u16 	%p17, %rs1, %rs9;
	selp.u16 	%rs10, 1, 0, %p17;
	st.global.u8 	[%rd10+3], %rs10;
	add.s32 	%r75, %r147, 4;
	setp.lt.s32 	%p18, %r75, 0;
	setp.lt.s32 	%p19, %r75, %r35;
	selp.b32 	%r76, 0, %r35, %p19;
	neg.s32 	%r77, %r76;
	selp.b32 	%r78, %r35, %r77, %p18;
	add.s32 	%r79, %r14, %r78;
	add.s32 	%r80, %r75, %r79;
	cvt.s64.s32 	%rd17, %r80;
	add.s64 	%rd18, %rd2, %rd17;
	ld.global.u8 	%rs11, [%rd18];
	setp.gt.u16 	%p20, %rs1, %rs11;
	selp.u16 	%rs12, 1, 0, %p20;
	st.global.u8 	[%rd10+4], %rs12;
	add.s32 	%r81, %r147, 5;
	setp.lt.s32 	%p21, %r81, 0;
	setp.lt.s32 	%p22, %r81, %r35;
	selp.b32 	%r82, 0, %r35, %p22;
	neg.s32 	%r83, %r82;
	selp.b32 	%r84, %r35, %r83, %p21;
	add.s32 	%r85, %r14, %r84;
	add.s32 	%r86, %r81, %r85;
	cvt.s64.s32 	%rd19, %r86;
	add.s64 	%rd20, %rd2, %rd19;
	ld.global.u8 	%rs13, [%rd20];
	setp.gt.u16 	%p23, %rs1, %rs13;
	selp.u16 	%rs14, 1, 0, %p23;
	st.global.u8 	[%rd10+5], %rs14;
	add.s32 	%r87, %r147, 6;
	setp.lt.s32 	%p24, %r87, 0;
	setp.lt.s32 	%p25, %r87, %r35;
	selp.b32 	%r88, 0, %r35, %p25;
	neg.s32 	%r89, %r88;
	selp.b32 	%r90, %r35, %r89, %p24;
	add.s32 	%r91, %r14, %r90;
	add.s32 	%r92, %r87, %r91;
	cvt.s64.s32 	%rd21, %r92;
	add.s64 	%rd22, %rd2, %rd21;
	ld.global.u8 	%rs15, [%rd22];
	setp.gt.u16 	%p26, %rs1, %rs15;
	selp.u16 	%rs16, 1, 0, %p26;
	st.global.u8 	[%rd10+6], %rs16;
	add.s32 	%r93, %r147, 7;
	setp.lt.s32 	%p27, %r93, 0;
	setp.lt.s32 	%p28, %r93, %r35;
	selp.b32 	%r94, 0, %r35, %p28;
	neg.s32 	%r95, %r94;
	selp.b32 	%r96, %r35, %r95, %p27;
	add.s32 	%r97, %r14, %r96;
	add.s32 	%r98, %r93, %r97;
	cvt.s64.s32 	%rd23, %r98;
	add.s64 	%rd24, %rd2, %rd23;
	ld.global.u8 	%rs17, [%rd24];
	setp.gt.u16 	%p29, %rs1, %rs17;
	selp.u16 	%rs18, 1, 0, %p29;
	st.global.u8 	[%rd10+7], %rs18;
	add.s32 	%r149, %r149, 8;
	add.s32 	%r148, %r148, 8;
	add.s32 	%r147, %r147, 8;
	add.s32 	%r146, %r146, 8;
	setp.ne.s32 	%p30, %r148, 0;
	@%p30 bra 	$L__BB0_5;
	add.s32 	%r151, %r149, -3;
$L__BB0_7:
	and.b32  	%r99, %r3, 6;
	setp.lt.u32 	%p31, %r99, 3;
	@%p31 bra 	$L__BB0_9;
	add.s32 	%r100, %r151, %r1;
	setp.lt.s32 	%p32, %r100, 0;
	setp.lt.s32 	%p33, %r100, %r35;
	selp.b32 	%r101, 0, %r35, %p33;
	neg.s32 	%r102, %r101;
	selp.b32 	%r103, %r35, %r102, %p32;
	add.s32 	%r104, %r100, %r14;
	add.s32 	%r105, %r104, %r103;
	cvt.s64.s32 	%rd25, %r105;
	add.s64 	%rd26, %rd2, %rd25;
	ld.global.u8 	%rs19, [%rd26];
	setp.gt.u16 	%p34, %rs1, %rs19;
	selp.u16 	%rs21, 1, 0, %p34;
	add.s32 	%r106, %r16, %r151;
	cvt.s64.s32 	%rd27, %r106;
	add.s64 	%rd28, %rd1, %rd27;
	st.global.u8 	[%rd28], %rs21;
	add.s32 	%r107, %r100, 1;
	setp.lt.s32 	%p35, %r107, 0;
	setp.lt.s32 	%p36, %r107, %r35;
	selp.b32 	%r108, 0, %r35, %p36;
	neg.s32 	%r109, %r108;
	selp.b32 	%r110, %r35, %r109, %p35;
	add.s32 	%r111, %r104, %r110;
	add.s32 	%r112, %r111, 1;
	cvt.s64.s32 	%rd29, %r112;
	add.s64 	%rd30, %rd2, %rd29;
	ld.global.u8 	%rs22, [%rd30];
	setp.gt.u16 	%p37, %rs1, %rs22;
	selp.u16 	%rs23, 1, 0, %p37;
	st.global.u8 	[%rd28+1], %rs23;
	add.s32 	%r113, %r100, 2;
	setp.lt.s32 	%p38, %r113, 0;
	setp.lt.s32 	%p39, %r113, %r35;
	selp.b32 	%r114, 0, %r35, %p39;
	neg.s32 	%r115, %r114;
	selp.b32 	%r116, %r35, %r115, %p38;
	add.s32 	%r117, %r104, %r116;
	add.s32 	%r118, %r117, 2;
	cvt.s64.s32 	%rd31, %r118;
	add.s64 	%rd32, %rd2, %rd31;
	ld.global.u8 	%rs24, [%rd32];
	setp.gt.u16 	%p40, %rs1, %rs24;
	selp.u16 	%rs25, 1, 0, %p40;
	st.global.u8 	[%rd28+2], %rs25;
	add.s32 	%r119, %r100, 3;
	setp.lt.s32 	%p41, %r119, 0;
	setp.lt.s32 	%p42, %r119, %r35;
	selp.b32 	%r120, 0, %r35, %p42;
	neg.s32 	%r121, %r120;
	selp.b32 	%r122, %r35, %r121, %p41;
	add.s32 	%r123, %r104, %r122;
	add.s32 	%r124, %r123, 3;
	cvt.s64.s32 	%rd33, %r124;
	add.s64 	%rd34, %rd2, %rd33;
	ld.global.u8 	%rs26, [%rd34];
	setp.gt.u16 	%p43, %rs1, %rs26;
	selp.u16 	%rs27, 1, 0, %p43;
	st.global.u8 	[%rd28+3], %rs27;
	add.s32 	%r151, %r151, 4;
$L__BB0_9:
	setp.eq.s32 	%p44, %r7, 0;
	@%p44 bra 	$L__BB0_11;
	add.s32 	%r125, %r151, %r1;
	setp.lt.s32 	%p45, %r125, 0;
	setp.lt.s32 	%p46, %r125, %r35;
	selp.b32 	%r126, 0, %r35, %p46;
	neg.s32 	%r127, %r126;
	selp.b32 	%r128, %r35, %r127, %p45;
	add.s32 	%r129, %r125, %r14;
	add.s32 	%r130, %r129, %r128;
	cvt.s64.s32 	%rd35, %r130;
	add.s64 	%rd36, %rd2, %rd35;
	ld.global.u8 	%rs28, [%rd36];
	setp.gt.u16 	%p47, %rs1, %rs28;
	selp.u16 	%rs30, 1, 0, %p47;
	add.s32 	%r131, %r16, %r151;
	cvt.s64.s32 	%rd37, %r131;
	add.s64 	%rd38, %rd1, %rd37;
	st.global.u8 	[%rd38], %rs30;
	add.s32 	%r132, %r125, 1;
	setp.lt.s32 	%p48, %r132, 0;
	setp.lt.s32 	%p49, %r132, %r35;
	selp.b32 	%r133, 0, %r35, %p49;
	neg.s32 	%r134, %r133;
	selp.b32 	%r135, %r35, %r134, %p48;
	add.s32 	%r136, %r129, %r135;
	add.s32 	%r137, %r136, 1;
	cvt.s64.s32 	%rd39, %r137;
	add.s64 	%rd40, %rd2, %rd39;
	ld.global.u8 	%rs31, [%rd40];
	setp.gt.u16 	%p50, %rs1, %rs31;
	selp.u16 	%rs32, 1, 0, %p50;
	st.global.u8 	[%rd38+1], %rs32;
	add.s32 	%r151, %r151, 2;
$L__BB0_11:
	add.s32 	%r138, %r151, %r1;
	setp.lt.s32 	%p51, %r138, 0;
	setp.lt.s32 	%p52, %r138, %r35;
	selp.b32 	%r139, 0, %r35, %p52;
	neg.s32 	%r140, %r139;
	selp.b32 	%r141, %r35, %r140, %p51;
	add.s32 	%r142, %r138, %r14;
	add.s32 	%r143, %r142, %r141;
	cvt.s64.s32 	%rd41, %r143;
	add.s64 	%rd42, %rd2, %rd41;
	ld.global.u8 	%rs33, [%rd42];
	setp.gt.u16 	%p53, %rs1, %rs33;
	selp.u16 	%rs35, 1, 0, %p53;
	add.s32 	%r144, %r16, %r151;
	cvt.s64.s32 	%rd43, %r144;
	add.s64 	%rd44, %rd1, %rd43;
	st.global.u8 	[%rd44], %rs35;
	add.s32 	%r31, %r145, 1;
	setp.ne.s32 	%p54, %r145, %r32;
	mov.u32 	%r145, %r31;
	@%p54 bra 	$L__BB0_3;
$L__BB0_12:
	ret;

}
	// .globl	_Z15calcHammingDistPKbS0_Pfiiiii
.visible .entry _Z15calcHammingDistPKbS0_Pfiiiii(
	.param .u64 .ptr .align 1 _Z15calcHammingDistPKbS0_Pfiiiii_param_0,
	.param .u64 .ptr .align 1 _Z15calcHammingDistPKbS0_Pfiiiii_param_1,
	.param .u64 .ptr .align 1 _Z15calcHammingDistPKbS0_Pfiiiii_param_2,
	.param .u32 _Z15calcHammingDistPKbS0_Pfiiiii_param_3,
	.param .u32 _Z15calcHammingDistPKbS0_Pfiiiii_param_4,
	.param .u32 _Z15calcHammingDistPKbS0_Pfiiiii_param_5,
	.param .u32 _Z15calcHammingDistPKbS0_Pfiiiii_param_6,
	.param .u32 _Z15calcHammingDistPKbS0_Pfiiiii_param_7
)
{
	.reg .pred 	%p<41>;
	.reg .b16 	%rs<31>;
	.reg .b32 	%r<176>;
	.reg .b32 	%f<2>;
	.reg .b64 	%rd<43>;

	ld.param.u64 	%rd6, [_Z15calcHammingDistPKbS0_Pfiiiii_param_0];
	ld.param.u64 	%rd7, [_Z15calcHammingDistPKbS0_Pfiiiii_param_1];
	ld.param.u64 	%rd8, [_Z15calcHammingDistPKbS0_Pfiiiii_param_2];
	ld.param.u32 	%r73, [_Z15calcHammingDistPKbS0_Pfiiiii_param_3];
	ld.param.u32 	%r74, [_Z15calcHammingDistPKbS0_Pfiiiii_param_4];
	ld.param.u32 	%r75, [_Z15calcHammingDistPKbS0_Pfiiiii_param_6];
	ld.param.u32 	%r76, [_Z15calcHammingDistPKbS0_Pfiiiii_param_7];
	cvta.to.global.u64 	%rd1, %rd8;
	cvta.to.global.u64 	%rd2, %rd7;
	cvta.to.global.u64 	%rd3, %rd6;
	mov.u32 	%r77, %ctaid.x;
	mov.u32 	%r78, %ntid.x;
	mov.u32 	%r79, %tid.x;
	mad.lo.s32 	%r1, %r77, %r78, %r79;
	mov.u32 	%r80, %ctaid.y;
	mov.u32 	%r81, %ntid.y;
	mov.u32 	%r82, %tid.y;
	mad.lo.s32 	%r83, %r80, %r81, %r82;
	shl.b32 	%r84, %r73, 1;
	or.b32  	%r2, %r84, 1;
	shl.b32 	%r3, %r74, 1;
	or.b32  	%r4, %r3, 1;
	mad.lo.s32 	%r85, %r84, %r3, %r84;
	add.s32 	%r5, %r85, %r4;
	mul.lo.s32 	%r6, %r75, %r83;
	add.s32 	%r7, %r6, %r1;
	setp.lt.s32 	%p1, %r76, 1;
	@%p1 bra 	$L__BB1_36;
	setp.gt.s32 	%p2, %r73, -1;
	neg.s32 	%r8, %r74;
	mul.lo.s32 	%r9, %r7, %r5;
	mul.lo.s32 	%r10, %r7, %r76;
	@%p2 bra 	$L__BB1_13;
	and.b32  	%r11, %r76, 7;
	setp.lt.u32 	%p33, %r76, 8;
	mov.b32 	%r155, 0;
	@%p33 bra 	$L__BB1_5;
	and.b32  	%r155, %r76, 2147483640;
	neg.s32 	%r153, %r155;
	add.s64 	%rd4, %rd1, 16;
	mov.u32 	%r152, %r10;
$L__BB1_4:
	.pragma "nounroll";
	mul.wide.s32 	%rd35, %r152, 4;
	add.s64 	%rd36, %rd4, %rd35;
	mov.b32 	%r144, 0;
	st.global.u32 	[%rd36+-16], %r144;
	st.global.u32 	[%rd36+-12], %r144;
	st.global.u32 	[%rd36+-8], %r144;
	st.global.u32 	[%rd36+-4], %r144;
	st.global.u32 	[%rd36], %r144;
	st.global.u32 	[%rd36+4], %r144;
	st.global.u32 	[%rd36+8], %r144;
	st.global.u32 	[%rd36+12], %r144;
	add.s32 	%r153, %r153, 8;
	add.s32 	%r152, %r152, 8;
	setp.ne.s32 	%p34, %r153, 0;
	@%p34 bra 	$L__BB1_4;
$L__BB1_5:
	setp.eq.s32 	%p35, %r11, 0;
	@%p35 bra 	$L__BB1_36;
	and.b32  	%r19, %r76, 3;
	setp.lt.u32 	%p36, %r11, 4;
	@%p36 bra 	$L__BB1_8;
	add.s32 	%r145, %r155, %r10;
	mul.wide.s32 	%rd37, %r145, 4;
	add.s64 	%rd38, %rd1, %rd37;
	mov.b32 	%r146, 0;
	st.global.u32 	[%rd38], %r146;
	st.global.u32 	[%rd38+4], %r146;
	st.global.u32 	[%rd38+8], %r146;
	st.global.u32 	[%rd38+12], %r146;
	add.s32 	%r155, %r155, 4;
$L__BB1_8:
	setp.eq.s32 	%p37, %r19, 0;
	@%p37 bra 	$L__BB1_36;
	setp.eq.s32 	%p38, %r19, 1;
	@%p38 bra 	$L__BB1_11;
	add.s32 	%r147, %r155, %r10;
	mul.wide.s32 	%rd39, %r147, 4;
	add.s64 	%rd40, %rd1, %rd39;
	mov.b32 	%r148, 0;
	st.global.u32 	[%rd40], %r148;
	st.global.u32 	[%rd40+4], %r148;
	add.s32 	%r155, %r155, 2;
$L__BB1_11:
	and.b32  	%r149, %r76, 1;
	setp.eq.b32 	%p39, %r149, 1;
	not.pred 	%p40, %p39;
	@%p40 bra 	$L__BB1_36;
	add.s32 	%r150, %r155, %r10;
	mul.wide.s32 	%rd41, %r150, 4;
	add.s64 	%rd42, %rd1, %rd41;
	mov.b32 	%r151, 0;
	st.global.u32 	[%rd42], %r151;
	bra.uni 	$L__BB1_36;
$L__BB1_13:
	setp.gt.s32 	%p3, %r74, -1;
	@%p3 bra 	$L__BB1_25;
	and.b32  	%r24, %r76, 7;
	setp.lt.u32 	%p25, %r76, 8;
	mov.b32 	%r160, 0;
	@%p25 bra 	$L__BB1_17;
	and.b32  	%r160, %r76, 2147483640;
	neg.s32 	%r158, %r160;
	add.s64 	%rd5, %rd1, 16;
	mov.u32 	%r157, %r10;
$L__BB1_16:
	.pragma "nounroll";
	mul.wide.s32 	%rd27, %r157, 4;
	add.s64 	%rd28, %rd5, %rd27;
	mov.b32 	%r135, 0;
	st.global.u32 	[%rd28+-16], %r135;
	st.global.u32 	[%rd28+-12], %r135;
	st.global.u32 	[%rd28+-8], %r135;
	st.global.u32 	[%rd28+-4], %r135;
	st.global.u32 	[%rd28], %r135;
	st.global.u32 	[%rd28+4], %r135;
	st.global.u32 	[%rd28+8], %r135;
	st.global.u32 	[%rd28+12], %r135;
	add.s32 	%r158, %r158, 8;
	add.s32 	%r157, %r157, 8;
	setp.ne.s32 	%p26, %r158, 0;
	@%p26 bra 	$L__BB1_16;
$L__BB1_17:
	setp.eq.s32 	%p27, %r24, 0;
	@%p27 bra 	$L__BB1_36;
	and.b32  	%r32, %r76, 3;
	setp.lt.u32 	%p28, %r24, 4;
	@%p28 bra 	$L__BB1_20;
	add.s32 	%r136, %r160, %r10;
	mul.wide.s32 	%rd29, %r136, 4;
	add.s64 	%rd30, %rd1, %rd29;
	mov.b32 	%r137, 0;
	st.global.u32 	[%rd30], %r137;
	st.global.u32 	[%rd30+4], %r137;
	st.global.u32 	[%rd30+8], %r137;
	st.global.u32 	[%rd30+12], %r137;
	add.s32 	%r160, %r160, 4;
$L__BB1_20:
	setp.eq.s32 	%p29, %r32, 0;
	@%p29 bra 	$L__BB1_36;
	setp.eq.s32 	%p30, %r32, 1;
	@%p30 bra 	$L__BB1_23;
	add.s32 	%r138, %r160, %r10;
	mul.wide.s32 	%rd31, %r138, 4;
	add.s64 	%rd32, %rd1, %rd31;
	mov.b32 	%r139, 0;
	st.global.u32 	[%rd32], %r139;
	st.global.u32 	[%rd32+4], %r139;
	add.s32 	%r160, %r160, 2;
$L__BB1_23:
	and.b32  	%r140, %r76, 1;
	setp.eq.b32 	%p31, %r140, 1;
	not.pred 	%p32, %p31;
	@%p32 bra 	$L__BB1_36;
	add.s32 	%r141, %r160, %r10;
	mul.wide.s32 	%rd33, %r141, 4;
	add.s64 	%rd34, %rd1, %rd33;
	mov.b32 	%r142, 0;
	st.global.u32 	[%rd34], %r142;
	bra.uni 	$L__BB1_36;
$L__BB1_25:
	and.b32  	%r37, %r3, 6;
	and.b32  	%r38, %r74, 1;
	mad.lo.s32 	%r39, %r7, %r2, %r73;
	neg.s32 	%r40, %r73;
	mov.b32 	%r162, 0;
$L__BB1_26:
	sub.s32 	%r88, %r1, %r162;
	shr.s32 	%r89, %r88, 31;
	and.b32  	%r90, %r89, %r75;
	add.s32 	%r91, %r88, %r6;
	add.s32 	%r92, %r91, %r90;
	mul.lo.s32 	%r93, %r2, %r92;
	mul.lo.s32 	%r42, %r93, %r4;
	add.s32 	%r43, %r73, %r93;
	mov.b32 	%r171, 0;
	mov.u32 	%r163, %r40;
$L__BB1_27:
	setp.lt.u32 	%p4, %r3, 7;
	add.s32 	%r94, %r163, %r73;
	mad.lo.s32 	%r46, %r94, %r4, %r74;
	mov.u32 	%r170, %r8;
	@%p4 bra 	$L__BB1_30;
	and.b32  	%r95, %r4, -8;
	neg.s32 	%r167, %r95;
	add.s32 	%r96, %r43, %r163;
	mul.lo.s32 	%r166, %r4, %r96;
	add.s32 	%r97, %r39, %r163;
	mul.lo.s32 	%r165, %r4, %r97;
	mov.u32 	%r170, %r8;
$L__BB1_29:
	.pragma "nounroll";
	cvt.s64.s32 	%rd9, %r165;
	add.s64 	%rd10, %rd3, %rd9;
	ld.global.u8 	%rs1, [%rd10];
	cvt.s64.s32 	%rd11, %r166;
	add.s64 	%rd12, %rd2, %rd11;
	ld.global.u8 	%rs2, [%rd12];
	setp.ne.s16 	%p5, %rs1, %rs2;
	selp.u32 	%r98, 1, 0, %p5;
	add.s32 	%r99, %r171, %r98;
	ld.global.u8 	%rs3, [%rd10+1];
	ld.global.u8 	%rs4, [%rd12+1];
	setp.ne.s16 	%p6, %rs3, %rs4;
	selp.u32 	%r100, 1, 0, %p6;
	add.s32 	%r101, %r99, %r100;
	ld.global.u8 	%rs5, [%rd10+2];
	ld.global.u8 	%rs6, [%rd12+2];
	setp.ne.s16 	%p7, %rs5, %rs6;
	selp.u32 	%r102, 1, 0, %p7;
	add.s32 	%r103, %r101, %r102;
	ld.global.u8 	%rs7, [%rd10+3];
	ld.global.u8 	%rs8, [%rd12+3];
	setp.ne.s16 	%p8, %rs7, %rs8;
	selp.u32 	%r104, 1, 0, %p8;
	add.s32 	%r105, %r103, %r104;
	ld.global.u8 	%rs9, [%rd10+4];
	ld.global.u8 	%rs10, [%rd12+4];
	setp.ne.s16 	%p9, %rs9, %rs10;
	selp.u32 	%r106, 1, 0, %p9;
	add.s32 	%r107, %r105, %r106;
	ld.global.u8 	%rs11, [%rd10+5];
	ld.global.u8 	%rs12, [%rd12+5];
	setp.ne.s16 	%p10, %rs11, %rs12;
	selp.u32 	%r108, 1, 0, %p10;
	add.s32 	%r109, %r107, %r108;
	ld.global.u8 	%rs13, [%rd10+6];
	ld.global.u8 	%rs14, [%rd12+6];
	setp.ne.s16 	%p11, %rs13, %rs14;
	selp.u32 	%r110, 1, 0, %p11;
	add.s32 	%r111, %r109, %r110;
	ld.global.u8 	%rs15, [%rd10+7];
	ld.global.u8 	%rs16, [%rd12+7];
	setp.ne.s16 	%p12, %rs15, %rs16;
	selp.u32 	%r112, 1, 0, %p12;
	add.s32 	%r171, %r111, %r112;
	add.s32 	%r170, %r170, 8;
	add.s32 	%r167, %r167, 8;
	add.s32 	%r166, %r166, 8;
	add.s32 	%r165, %r165, 8;
	setp.ne.s32 	%p13, %r167, 0;
	@%p13 bra 	$L__BB1_29;
$L__BB1_30:
	setp.lt.u32 	%p14, %r37, 3;
	@%p14 bra 	$L__BB1_32;
	add.s32 	%r113, %r46, %r170;
	add.s32 	%r114, %r113, %r9;
	cvt.s64.s32 	%rd13, %r114;
	add.s64 	%rd14, %rd3, %rd13;
	ld.global.u8 	%rs17, [%rd14];
	add.s32 	%r115, %r113, %r42;
	cvt.s64.s32 	%rd15, %r115;
	add.s64 	%rd16, %rd2, %rd15;
	ld.global.u8 	%rs18, [%rd16];
	setp.ne.s16 	%p15, %rs17, %rs18;
	selp.u32 	%r116, 1, 0, %p15;
	add.s32 	%r117, %r171, %r116;
	ld.global.u8 	%rs19, [%rd14+1];
	ld.global.u8 	%rs20, [%rd16+1];
	setp.ne.s16 	%p16, %rs19, %rs20;
	selp.u32 	%r118, 1, 0, %p16;
	add.s32 	%r119, %r117, %r118;
	ld.global.u8 	%rs21, [%rd14+2];
	ld.global.u8 	%rs22, [%rd16+2];
	setp.ne.s16 	%p17, %rs21, %rs22;
	selp.u32 	%r120, 1, 0, %p17;
	add.s32 	%r121, %r119, %r120;
	ld.global.u8 	%rs23, [%rd14+3];
	ld.global.u8 	%rs24, [%rd16+3];
	setp.ne.s16 	%p18, %rs23, %rs24;
	selp.u32 	%r122, 1, 0, %p18;
	add.s32 	%r171, %r121, %r122;
	add.s32 	%r170, %r170, 4;
$L__BB1_32:
	setp.eq.s32 	%p19, %r38, 0;
	@%p19 bra 	$L__BB1_34;
	add.s32 	%r123, %r46, %r170;
	add.s32 	%r124, %r123, %r9;
	cvt.s64.s32 	%rd17, %r124;
	add.s64 	%rd18, %rd3, %rd17;
	ld.global.u8 	%rs25, [%rd18];
	add.s32 	%r125, %r123, %r42;
	cvt.s64.s32 	%rd19, %r125;
	add.s64 	%rd20, %rd2, %rd19;
	ld.global.u8 	%rs26, [%rd20];
	setp.ne.s16 	%p20, %rs25, %rs26;
	selp.u32 	%r126, 1, 0, %p20;
	add.s32 	%r127, %r171, %r126;
	ld.global.u8 	%rs27, [%rd18+1];
	ld.global.u8 	%rs28, [%rd20+1];
	setp.ne.s16 	%p21, %rs27, %rs28;
	selp.u32 	%r128, 1, 0, %p21;
	add.s32 	%r171, %r127, %r128;
	add.s32 	%r170, %r170, 2;
$L__BB1_34:
	add.s32 	%r129, %r46, %r170;
	add.s32 	%r130, %r129, %r9;
	cvt.s64.s32 	%rd21, %r130;
	add.s64 	%rd22, %rd3, %rd21;
	ld.global.u8 	%rs29, [%rd22];
	add.s32 	%r131, %r129, %r42;
	cvt.s64.s32 	%rd23, %r131;
	add.s64 	%rd24, %rd2, %rd23;
	ld.global.u8 	%rs30, [%rd24];
	setp.ne.s16 	%p22, %rs29, %rs30;
	selp.u32 	%r132, 1, 0, %p22;
	add.s32 	%r171, %r171, %r132;
	add.s32 	%r71, %r163, 1;
	setp.ne.s32 	%p23, %r163, %r73;
	mov.u32 	%r163, %r71;
	@%p23 bra 	$L__BB1_27;
	cvt.rn.f32.s32 	%f1, %r171;
	add.s32 	%r133, %r162, %r10;
	mul.wide.s32 	%rd25, %r133, 4;
	add.s64 	%rd26, %rd1, %rd25;
	st.global.f32 	[%rd26], %f1;
	add.s32 	%r162, %r162, 1;
	setp.ne.s32 	%p24, %r162, %r76;
	@%p24 bra 	$L__BB1_26;
$L__BB1_36:
	ret;

}


// ===== COMPILED SASS (sm_100) =====

	.target	sm_100

	.elftype	@"ET_EXEC"


//--------------------- .note.nv.tkinfo           --------------------------
	.section	.note.nv.tkinfo,"",@"SHT_NOTE"
	.sectionflags	@"SHF_NOTE_NV_TKINFO"
	.tkinfo
        /*0018*/ 	.word	0x00000002
        /*0030*/ 	.string	""
        /*0030*/ 	.string	"ptxas"
        /*0030*/ 	.string	"Cuda compilation tools, release 13.0, V13.0.88"
        /*0030*/ 	.string	"Build cuda_13.0.r13.0/compiler.36424714_0"
        /*0030*/ 	.string	"-arch sm_100 -m 64 "



//--------------------- .note.nv.cuinfo           --------------------------
	.section	.note.nv.cuinfo,"",@"SHT_NOTE"
	.sectionflags	@"SHF_NOTE_NV_CUINFO"
        /*0018*/ 	.short	0x0002
        /*001a*/ 	.short	0x0064
        /*001c*/ 	.short	0x0082
	.zero		2


//--------------------- .nv.info                  --------------------------
	.section	.nv.info,"",@"SHT_CUDA_INFO"
	.align	4


	//----- nvinfo : EIATTR_REGCOUNT
	.align		4
        /*0000*/ 	.byte	0x04, 0x2f
        /*0002*/ 	.short	(.L_1 - .L_0)
	.align		4
.L_0:
        /*0004*/ 	.word	index@(_Z15calcCensusTransPKhPbiiii)
        /*0008*/ 	.word	0x00000016


	//----- nvinfo : EIATTR_FRAME_SIZE
	.align		4
.L_1:
        /*000c*/ 	.byte	0x04, 0x11
        /*000e*/ 	.short	(.L_3 - .L_2)
	.align		4
.L_2:
        /*0010*/ 	.word	index@(_Z15calcCensusTransPKhPbiiii)
        /*0014*/ 	.word	0x00000000


	//----- nvinfo : EIATTR_REGCOUNT
	.align		4
.L_3:
        /*0018*/ 	.byte	0x04, 0x2f
        /*001a*/ 	.short	(.L_5 - .L_4)
	.align		4
.L_4:
        /*001c*/ 	.word	index@(_Z15calcHammingDistPKbS0_Pfiiiii)
        /*0020*/ 	.word	0x00000020


	//----- nvinfo : EIATTR_FRAME_SIZE
	.align		4
.L_5:
        /*0024*/ 	.byte	0x04, 0x11
        /*0026*/ 	.short	(.L_7 - .L_6)
	.align		4
.L_6:
        /*0028*/ 	.word	index@(_Z15calcHammingDistPKbS0_Pfiiiii)
        /*002c*/ 	.word	0x00000000


	//----- nvinfo : EIATTR_MIN_STACK_SIZE
	.align		4
.L_7:
        /*0030*/ 	.byte	0x04, 0x12
        /*0032*/ 	.short	(.L_9 - .L_8)
	.align		4
.L_8:
        /*0034*/ 	.word	index@(_Z15calcHammingDistPKbS0_Pfiiiii)
        /*0038*/ 	.word	0x00000000


	//----- nvinfo : EIATTR_MIN_STACK_SIZE
	.align		4
.L_9:
        /*003c*/ 	.byte	0x04, 0x12
        /*003e*/ 	.short	(.L_11 - .L_10)
	.align		4
.L_10:
        /*0040*/ 	.word	index@(_Z15calcCensusTransPKhPbiiii)
        /*0044*/ 	.word	0x00000000
.L_11:


//--------------------- .nv.compat                --------------------------
	.section	.nv.compat,"",@"SHT_CUDA_COMPAT_INFO"
	.align	4
        /*0000*/ 	.byte	0x02, 0x09, 0x00, 0x00, 0x02, 0x02, 0x01, 0x00, 0x02, 0x05, 0x05, 0x00, 0x03, 0x07, 0x01, 0x01
        /*0010*/ 	.byte	0x02, 0x03, 0x00, 0x00, 0x02, 0x06, 0x01, 0x00, 0x04, 0x0b, 0x08, 0x00, 0x09, 0x00, 0x00, 0x00
        /*0020*/ 	.byte	0x00, 0x00, 0x00, 0x00


//--------------------- .nv.info._Z15calcHammingDistPKbS0_Pfiiiii --------------------------
	.section	.nv.info._Z15calcHammingDistPKbS0_Pfiiiii,"",@"SHT_CUDA_INFO"
	.sectionflags	@""
	.align	4


	//----- nvinfo : EIATTR_CUDA_API_VERSION
	.align		4
        /*0000*/ 	.byte	0x04, 0x37
        /*0002*/ 	.short	(.L_13 - .L_12)
.L_12:
        /*0004*/ 	.word	0x00000082


	//----- nvinfo : EIATTR_KPARAM_INFO
	.align		4
.L_13:
        /*0008*/ 	.byte	0x04, 0x17
        /*000a*/ 	.short	(.L_15 - .L_14)
.L_14:
        /*000c*/ 	.word	0x00000000
        /*0010*/ 	.short	0x0007
        /*0012*/ 	.short	0x0028
        /*0014*/ 	.byte	0x00, 0xf0, 0x11, 0x00


	//----- nvinfo : EIATTR_KPARAM_INFO
	.align		4
.L_15:
        /*0018*/ 	.byte	0x04, 0x17
        /*001a*/ 	.short	(.L_17 - .L_16)
.L_16:
        /*001c*/ 	.word	0x00000000
        /*0020*/ 	.short	0x0006
        /*0022*/ 	.short	0x0024
        /*0024*/ 	.byte	0x00, 0xf0, 0x11, 0x00


	//----- nvinfo : EIATTR_KPARAM_INFO
	.align		4
.L_17:
        /*0028*/ 	.byte	0x04, 0x17
        /*002a*/ 	.short	(.L_19 - .L_18)
.L_18:
        /*002c*/ 	.word	0x00000000
        /*0030*/ 	.short	0x0005
        /*0032*/ 	.short	0x0020
        /*0034*/ 	.byte	0x00, 0xf0, 0x11, 0x00


	//----- nvinfo : EIATTR_KPARAM_INFO
	.align		4
.L_19:
        /*0038*/ 	.byte	0x04, 0x17
        /*003a*/ 	.short	(.L_21 - .L_20)
.L_20:
        /*003c*/ 	.word	0x00000000
        /*0040*/ 	.short	0x0004
        /*0042*/ 	.short	0x001c
        /*0044*/ 	.byte	0x00, 0xf0, 0x11, 0x00


	//----- nvinfo : EIATTR_KPARAM_INFO
	.align		4
.L_21:
        /*0048*/ 	.byte	0x04, 0x17
        /*004a*/ 	.short	(.L_23 - .L_22)
.L_22:
        /*004c*/ 	.word	0x00000000
        /*0050*/ 	.short	0x0003
        /*0052*/ 	.short	0x0018
        /*0054*/ 	.byte	0x00, 0xf0, 0x11, 0x00


	//----- nvinfo : EIATTR_KPARAM_INFO
	.align		4
.L_23:
        /*0058*/ 	.byte	0x04, 0x17
        /*005a*/ 	.short	(.L_25 - .L_24)
.L_24:
        /*005c*/ 	.word	0x00000000
        /*0060*/ 	.short	0x0002
        /*0062*/ 	.short	0x0010
        /*0064*/ 	.byte	0x00, 0xf5, 0x21, 0x00


	//----- nvinfo : EIATTR_KPARAM_INFO
	.align		4
.L_25:
        /*0068*/ 	.byte	0x04, 0x17
        /*006a*/ 	.short	(.L_27 - .L_26)
.L_26:
        /*006c*/ 	.word	0x00000000
        /*0070*/ 	.short	0x0001
        /*0072*/ 	.short	0x0008
        /*0074*/ 	.byte	0x00, 0xf5, 0x21, 0x00


	//----- nvinfo : EIATTR_KPARAM_INFO
	.align		4
.L_27:
        /*0078*/ 	.byte	0x04, 0x17
        /*007a*/ 	.short	(.L_29 - .L_28)
.L_28:
        /*007c*/ 	.word	0x00000000
        /*0080*/ 	.short	0x0000
        /*0082*/ 	.short	0x0000
        /*0084*/ 	.byte	0x00, 0xf5, 0x21, 0x00


	//----- nvinfo : EIATTR_SPARSE_MMA_MASK
	.align		4
.L_29:
        /*0088*/ 	.byte	0x03, 0x50
        /*008a*/ 	.short	0x0000


	//----- nvinfo : EIATTR_MAXREG_COUNT
	.align		4
        /*008c*/ 	.byte	0x03, 0x1b
        /*008e*/ 	.short	0x00ff


	//----- nvinfo : EIATTR_MERCURY_ISA_VERSION
	.align		4
        /*0090*/ 	.byte	0x03, 0x5f
        /*0092*/ 	.short	0x0101


	//----- nvinfo : EIATTR_VRC_CTA_INIT_COUNT
	.align		4
        /*0094*/ 	.byte	0x02, 0x4a
	.zero		1
	.zero		1


	//----- nvinfo : EIATTR_EXIT_INSTR_OFFSETS
	.align		4
        /*0098*/ 	.byte	0x04, 0x1c
        /*009a*/ 	.short	(.L_31 - .L_30)


	//   ....[0]....
.L_30:
        /*009c*/ 	.word	0x000000a0


	//   ....[1]....
        /*00a0*/ 	.word	0x00000330


	//   ....[2]....
        /*00a4*/ 	.word	0x00000400


	//   ....[3]....
        /*00a8*/ 	.word	0x00000490


	//   ....[4]....
        /*00ac*/ 	.word	0x000004f0


	//   ....[5]....
        /*00b0*/ 	.word	0x000006d0


	//   ....[6]....
        /*00b4*/ 	.word	0x000007a0


	//   ....[7]....
        /*00b8*/ 	.word	0x00000830


	//   ....[8]....
        /*00bc*/ 	.word	0x00000890


	//   ....[9]....
        /*00c0*/ 	.word	0x00001290


	//----- nvinfo : EIATTR_CBANK_PARAM_SIZE
	.align		4
.L_31:
        /*00c4*/ 	.byte	0x03, 0x19
        /*00c6*/ 	.short	0x002c


	//----- nvinfo : EIATTR_PARAM_CBANK
	.align		4
        /*00c8*/ 	.byte	0x04, 0x0a
        /*00ca*/ 	.short	(.L_33 - .L_32)
	.align		4
.L_32:
        /*00cc*/ 	.word	index@(.nv.constant0._Z15calcHammingDistPKbS0_Pfiiiii)
        /*00d0*/ 	.short	0x0380
        /*00d2*/ 	.short	0x002c


	//----- nvinfo : EIATTR_SW_WAR
	.align		4
.L_33:
        /*00d4*/ 	.byte	0x04, 0x36
        /*00d6*/ 	.short	(.L_35 - .L_34)
.L_34:
        /*00d8*/ 	.word	0x00000008
.L_35:


//--------------------- .nv.info._Z15calcCensusTransPKhPbiiii --------------------------
	.section	.nv.info._Z15calcCensusTransPKhPbiiii,"",@"SHT_CUDA_INFO"
	.sectionflags	@""
	.align	4


	//----- nvinfo : EIATTR_CUDA_API_VERSION
	.align		4
        /*0000*/ 	.byte	0x04, 0x37
        /*0002*/ 	.short	(.L_37 - .L_36)
.L_36:
        /*0004*/ 	.word	0x00000082


	//----- nvinfo : EIATTR_KPARAM_INFO
	.align		4
.L_37:
        /*0008*/ 	.byte	0x04, 0x17
        /*000a*/ 	.short	(.L_39 - .L_38)
.L_38:
        /*000c*/ 	.word	0x00000000
        /*0010*/ 	.short	0x0005
        /*0012*/ 	.short	0x001c
        /*0014*/ 	.byte	0x00, 0xf0, 0x11, 0x00


	//----- nvinfo : EIATTR_KPARAM_INFO
	.align		4
.L_39:
        /*0018*/ 	.byte	0x04, 0x17
        /*001a*/ 	.short	(.L_41 - .L_40)
.L_40:
        /*001c*/ 	.word	0x00000000
        /*0020*/ 	.short	0x0004
        /*0022*/ 	.short	0x0018
        /*0024*/ 	.byte	0x00, 0xf0, 0x11, 0x00


	//----- nvinfo : EIATTR_KPARAM_INFO
	.align		4
.L_41:
        /*0028*/ 	.byte	0x04, 0x17
        /*002a*/ 	.short	(.L_43 - .L_42)
.L_42:
        /*002c*/ 	.word	0x00000000
        /*0030*/ 	.short	0x0003
        /*0032*/ 	.short	0x0014
        /*0034*/ 	.byte	0x00, 0xf0, 0x11, 0x00


	//----- nvinfo : EIATTR_KPARAM_INFO
	.align		4
.L_43:
        /*0038*/ 	.byte	0x04, 0x17
        /*003a*/ 	.short	(.L_45 - .L_44)
.L_44:
        /*003c*/ 	.word	0x00000000
        /*0040*/ 	.short	0x0002
        /*0042*/ 	.short	0x0010
        /*0044*/ 	.byte	0x00, 0xf0, 0x11, 0x00


	//----- nvinfo : EIATTR_KPARAM_INFO
	.align		4
.L_45:
        /*0048*/ 	.byte	0x04, 0x17
        /*004a*/ 	.short	(.L_47 - .L_46)
.L_46:
        /*004c*/ 	.word	0x00000000
        /*0050*/ 	.short	0x0001
        /*0052*/ 	.short	0x0008
        /*0054*/ 	.byte	0x00, 0xf5, 0x21, 0x00


	//----- nvinfo : EIATTR_KPARAM_INFO
	.align		4
.L_47:
        /*0058*/ 	.byte	0x04, 0x17
        /*005a*/ 	.short	(.L_49 - .L_48)
.L_48:
        /*005c*/ 	.word	0x00000000
        /*0060*/ 	.short	0x0000
        /*0062*/ 	.short	0x0000
        /*0064*/ 	.byte	0x00, 0xf5, 0x21, 0x00


	//----- nvinfo : EIATTR_SPARSE_MMA_MASK
	.align		4
.L_49:
        /*0068*/ 	.byte	0x03, 0x50
        /*006a*/ 	.short	0x0000


	//----- nvinfo : EIATTR_MAXREG_COUNT
	.align		4
        /*006c*/ 	.byte	0x03, 0x1b
        /*006e*/ 	.short	0x00ff


	//----- nvinfo : EIATTR_MERCURY_ISA_VERSION
	.align		4
        /*0070*/ 	.byte	0x03, 0x5f
        /*0072*/ 	.short	0x0101


	//----- nvinfo : EIATTR_VRC_CTA_INIT_COUNT
	.align		4
        /*0074*/ 	.byte	0x02, 0x4a
	.zero		1
	.zero		1


	//----- nvinfo : EIATTR_EXIT_INSTR_OFFSETS
	.align		4
        /*0078*/ 	.byte	0x04, 0x1c
        /*007a*/ 	.short	(.L_51 - .L_50)


	//   ....[0]....
.L_50:
        /*007c*/ 	.word	0x000000a0


	//   ....[1]....
        /*0080*/ 	.word	0x000000f0


	//   ....[2]....
        /*0084*/ 	.word	0x00001220


	//----- nvinfo : EIATTR_CBANK_PARAM_SIZE
	.align		4
.L_51:
        /*0088*/ 	.byte	0x03, 0x19
        /*008a*/ 	.short	0x0020


	//----- nvinfo : EIATTR_PARAM_CBANK
	.align		4
        /*008c*/ 	.byte	0x04, 0x0a
        /*008e*/ 	.short	(.L_53 - .L_52)
	.align		4
.L_52:
        /*0090*/ 	.word	index@(.nv.constant0._Z15calcCensusTransPKhPbiiii)
        /*0094*/ 	.short	0x0380
        /*0096*/ 	.short	0x0020


	//----- nvinfo : EIATTR_SW_WAR
	.align		4
.L_53:
        /*0098*/ 	.byte	0x04, 0x36
        /*009a*/ 	.short	(.L_55 - .L_54)
.L_54:
        /*009c*/ 	.word	0x00000008
.L_55:


//--------------------- .nv.callgraph             --------------------------
	.section	.nv.callgraph,"",@"SHT_CUDA_CALLGRAPH"
	.align	4
	.sectionentsize	8
	.align		4
        /*0000*/ 	.word	0x00000000
	.align		4
        /*0004*/ 	.word	0xffffffff
	.align		4
        /*0008*/ 	.word	0x00000000
	.align		4
        /*000c*/ 	.word	0xfffffffe
	.align		4
        /*0010*/ 	.word	0x00000000
	.align		4
        /*0014*/ 	.word	0xfffffffd
	.align		4
        /*0018*/ 	.word	0x00000000
	.align		4
        /*001c*/ 	.word	0xfffffffc


//--------------------- .text._Z15calcHammingDistPKbS0_Pfiiiii --------------------------
	.section	.text._Z15calcHammingDistPKbS0_Pfiiiii,"ax",@progbits
	.align	128
        .global         _Z15calcHammingDistPKbS0_Pfiiiii
        .type           _Z15calcHammingDistPKbS0_Pfiiiii,@function
        .size           _Z15calcHammingDistPKbS0_Pfiiiii,(.L_x_21 - _Z15calcHammingDistPKbS0_Pfiiiii)
        .other          _Z15calcHammingDistPKbS0_Pfiiiii,@"STO_CUDA_ENTRY STV_DEFAULT"
_Z15calcHammingDistPKbS0_Pfiiiii:
.text._Z15calcHammingDistPKbS0_Pfiiiii:
[----:B------:R-:W-:Y:S08]  /*0000*/  LDC R1, c[0x0][0x37c] ;  /* 0x0000df00ff017b82 */ /* 0x000ff00000000800 */
[----:B------:R-:W0:Y:S01]  /*0010*/  LDC R8, c[0x0][0x3a8] ;  /* 0x0000ea00ff087b82 */ /* 0x000e220000000800 */
[----:B------:R-:W1:Y:S01]  /*0020*/  S2R R5, SR_TID.X ;  /* 0x0000000000057919 */ /* 0x000e620000002100 */
[----:B------:R-:W2:Y:S06]  /*0030*/  S2R R7, SR_TID.Y ;  /* 0x0000000000077919 */ /* 0x000eac0000002200 */
[----:B------:R-:W3:Y:S08]  /*0040*/  LDC R2, c[0x0][0x360] ;  /* 0x0000d800ff027b82 */ /* 0x000ef00000000800 */
[----:B------:R-:W4:Y:S08]  /*0050*/  LDC.64 R10, c[0x0][0x398] ;  /* 0x0000e600ff0a7b82 */ /* 0x000f300000000a00 */
[----:B------:R-:W1:Y:S01]  /*0060*/  LDC R6, c[0x0][0x364] ;  /* 0x0000d900ff067b82 */ /* 0x000e620000000800 */
[----:B0-----:R-:W-:-:S07]  /*0070*/  ISETP.GE.AND P0, PT, R8, 0x1, PT ;  /* 0x000000010800780c */ /* 0x001fce0003f06270 */
[----:B------:R-:W0:Y:S08]  /*0080*/  S2UR UR4, SR_CTAID.X ;  /* 0x00000000000479c3 */ /* 0x000e300000002500 */
[----:B------:R-:W0:Y:S02]  /*0090*/  S2UR UR5, SR_CTAID.Y ;  /* 0x00000000000579c3 */ /* 0x000e240000002600 */
[----:B0-234-:R-:W-:Y:S05]  /*00a0*/  @!P0 EXIT ;  /* 0x000000000000894d */ /* 0x01dfea0003800000 */
[----:B------:R-:W0:Y:S01]  /*00b0*/  LDCU UR8, c[0x0][0x3a4] ;  /* 0x00007480ff0877ac */ /* 0x000e220008000800 */
[C---:B------:R-:W-:Y:S01]  /*00c0*/  IMAD.SHL.U32 R3, R10.reuse, 0x2, RZ ;  /* 0x000000020a037824 */ /* 0x040fe200078e00ff */
[----:B------:R-:W-:Y:S01]  /*00d0*/  ISETP.GT.AND P0, PT, R10, -0x1, PT ;  /* 0xffffffff0a00780c */ /* 0x000fe20003f04270 */
[----:B------:R-:W-:Y:S01]  /*00e0*/  IMAD.SHL.U32 R0, R11, 0x2, RZ ;  /* 0x000000020b007824 */ /* 0x000fe200078e00ff */
[----:B------:R-:W2:Y:S01]  /*00f0*/  LDCU.64 UR6, c[0x0][0x358] ;  /* 0x00006b00ff0677ac */ /* 0x000ea20008000a00 */
[----:B-1----:R-:W-:Y:S02]  /*0100*/  IMAD R2, R2, UR4, R5 ;  /* 0x0000000402027c24 */ /* 0x002fe4000f8e0205 */
[----:B------:R-:W-:Y:S02]  /*0110*/  IMAD R4, R3, R0, R3 ;  /* 0x0000000003047224 */ /* 0x000fe400078e0203 */
[----:B------:R-:W-:Y:S02]  /*0120*/  VIADD R3, R0, 0x1 ;  /* 0x0000000100037836 */ /* 0x000fe40000000000 */
[----:B------:R-:W-:-:S03]  /*0130*/  IMAD R5, R6, UR5, R7 ;  /* 0x0000000506057c24 */ /* 0x000fc6000f8e0207 */
[----:B------:R-:W-:Y:S01]  /*0140*/  IADD3 R4, PT, PT, R3, R4, RZ ;  /* 0x0000000403047210 */ /* 0x000fe20007ffe0ff */
[----:B0-----:R-:W-:-:S04]  /*0150*/  IMAD R9, R5, UR8, R2 ;  /* 0x0000000805097c24 */ /* 0x001fc8000f8e0202 */
[----:B------:R-:W-:Y:S02]  /*0160*/  IMAD R4, R4, R9, RZ ;  /* 0x0000000904047224 */ /* 0x000fe400078e02ff */
[----:B------:R-:W-:Y:S01]  /*0170*/  IMAD R6, R9, R8, RZ ;  /* 0x0000000809067224 */ /* 0x000fe200078e02ff */
[----:B--2---:R-:W-:Y:S06]  /*0180*/  @P0 BRA `(.L_x_0) ;  /* 0x0000000000dc0947 */ /* 0x004fec0003800000 */
[C---:B------:R-:W-:Y:S01]  /*0190*/  ISETP.GE.U32.AND P0, PT, R8.reuse, 0x8, PT ;  /* 0x000000080800780c */ /* 0x040fe20003f06070 */
[----:B------:R-:W-:Y:S01]  /*01a0*/  IMAD.MOV.U32 R5, RZ, RZ, RZ ;  /* 0x000000ffff057224 */ /* 0x000fe200078e00ff */
[----:B------:R-:W-:-:S04]  /*01b0*/  LOP3.LUT R4, R8, 0x7, RZ, 0xc0, !PT ;  /* 0x0000000708047812 */ /* 0x000fc800078ec0ff */
[----:B------:R-:W-:-:S07]  /*01c0*/  ISETP.NE.AND P1, PT, R4, RZ, PT ;  /* 0x000000ff0400720c */ /* 0x000fce0003f25270 */
[----:B------:R-:W-:Y:S06]  /*01d0*/  @!P0 BRA `(.L_x_1) ;  /* 0x0000000000548947 */ /* 0x000fec0003800000 */
[----:B------:R-:W0:Y:S01]  /*01e0*/  LDCU.64 UR4, c[0x0][0x390] ;  /* 0x00007200ff0477ac */ /* 0x000e220008000a00 */
[----:B------:R-:W-:Y:S01]  /*01f0*/  LOP3.LUT R5, R8, 0x7ffffff8, RZ, 0xc0, !PT ;  /* 0x7ffffff808057812 */ /* 0x000fe200078ec0ff */
[----:B------:R-:W-:-:S04]  /*0200*/  IMAD.MOV.U32 R7, RZ, RZ, R6 ;  /* 0x000000ffff077224 */ /* 0x000fc800078e0006 */
[----:B------:R-:W-:Y:S01]  /*0210*/  IMAD.MOV R0, RZ, RZ, -R5 ;  /* 0x000000ffff007224 */ /* 0x000fe200078e0a05 */
[----:B0-----:R-:W-:-:S04]  /*0220*/  UIADD3 UR4, UP0, UPT, UR4, 0x10, URZ ;  /* 0x0000001004047890 */ /* 0x001fc8000ff1e0ff */
[----:B------:R-:W-:-:S12]  /*0230*/  UIADD3.X UR5, UPT, UPT, URZ, UR5, URZ, UP0, !UPT ;  /* 0x00000005ff057290 */ /* 0x000fd800087fe4ff */
.L_x_2:
[----:B------:R-:W-:Y:S01]  /*0240*/  VIADD R0, R0, 0x8 ;  /* 0x0000000800007836 */ /* 0x000fe20000000000 */
[----:B0-----:R-:W-:Y:S01]  /*0250*/  MOV R2, UR4 ;  /* 0x0000000400027c02 */ /* 0x001fe20008000f00 */
[----:B------:R-:W-:-:S03]  /*0260*/  IMAD.U32 R3, RZ, RZ, UR5 ;  /* 0x00000005ff037e24 */ /* 0x000fc6000f8e00ff */
[----:B------:R-:W-:Y:S01]  /*0270*/  ISETP.NE.AND P0, PT, R0, RZ, PT ;  /* 0x000000ff0000720c */ /* 0x000fe20003f05270 */
[----:B------:R-:W-:-:S04]  /*0280*/  IMAD.WIDE R2, R7, 0x4, R2 ;  /* 0x0000000407027825 */ /* 0x000fc800078e0202 */
[----:B------:R-:W-:Y:S01]  /*0290*/  VIADD R7, R7, 0x8 ;  /* 0x0000000807077836 */ /* 0x000fe20000000000 */
[----:B------:R0:W-:Y:S04]  /*02a0*/  STG.E desc[UR6][R2.64+-0x10], RZ ;  /* 0xfffff0ff02007986 */ /* 0x0001e8000c101906 */
[----:B------:R0:W-:Y:S04]  /*02b0*/  STG.E desc[UR6][R2.64+-0xc], RZ ;  /* 0xfffff4ff02007986 */ /* 0x0001e8000c101906 */
[----:B------:R0:W-:Y:S04]  /*02c0*/  STG.E desc[UR6][R2.64+-0x8], RZ ;  /* 0xfffff8ff02007986 */ /* 0x0001e8000c101906 */
[----:B------:R0:W-:Y:S04]  /*02d0*/  STG.E desc[UR6][R2.64+-0x4], RZ ;  /* 0xfffffcff02007986 */ /* 0x0001e8000c101906 */
[----:B------:R0:W-:Y:S04]  /*02e0*/  STG.E desc[UR6][R2.64], RZ ;  /* 0x000000ff02007986 */ /* 0x0001e8000c101906 */
[----:B------:R0:W-:Y:S04]  /*02f0*/  STG.E desc[UR6][R2.64+0x4], RZ ;  /* 0x000004ff02007986 */ /* 0x0001e8000c101906 */
[----:B------:R0:W-:Y:S04]  /*0300*/  STG.E desc[UR6][R2.64+0x8], RZ ;  /* 0x000008ff02007986 */ /* 0x0001e8000c101906 */
[----:B------:R0:W-:Y:S01]  /*0310*/  STG.E desc[UR6][R2.64+0xc], RZ ;  /* 0x00000cff02007986 */ /* 0x0001e2000c101906 */
[----:B------:R-:W-:Y:S05]  /*0320*/  @P0 BRA `(.L_x_2) ;  /* 0xfffffffc00c40947 */ /* 0x000fea000383ffff */
.L_x_1:
[----:B------:R-:W-:Y:S05]  /*0330*/  @!P1 EXIT ;  /* 0x000000000000994d */ /* 0x000fea0003800000 */
[----:B------:R-:W-:Y:S02]  /*0340*/  ISETP.GE.U32.AND P0, PT, R4, 0x4, PT ;  /* 0x000000040400780c */ /* 0x000fe40003f06070 */
[----:B------:R-:W-:-:S04]  /*0350*/  LOP3.LUT R0, R8, 0x3, RZ, 0xc0, !PT ;  /* 0x0000000308007812 */ /* 0x000fc800078ec0ff */
[----:B------:R-:W-:-:S07]  /*0360*/  ISETP.NE.AND P1, PT, R0, RZ, PT ;  /* 0x000000ff0000720c */ /* 0x000fce0003f25270 */
[----:B------:R-:W-:Y:S06]  /*0370*/  @!P0 BRA `(.L_x_3) ;  /* 0x0000000000208947 */ /* 0x000fec0003800000 */
[----:B0-----:R-:W0:Y:S01]  /*0380*/  LDC.64 R2, c[0x0][0x390] ;  /* 0x0000e400ff027b82 */ /* 0x001e220000000a00 */
[----:B------:R-:W-:Y:S01]  /*0390*/  IADD3 R7, PT, PT, R6, R5, RZ ;  /* 0x0000000506077210 */ /* 0x000fe20007ffe0ff */
[----:B------:R-:W-:-:S04]  /*03a0*/  VIADD R5, R5, 0x4 ;  /* 0x0000000405057836 */ /* 0x000fc80000000000 */
[----:B0-----:R-:W-:-:S05]  /*03b0*/  IMAD.WIDE R2, R7, 0x4, R2 ;  /* 0x0000000407027825 */ /* 0x001fca00078e0202 */
[----:B------:R1:W-:Y:S04]  /*03c0*/  STG.E desc[UR6][R2.64], RZ ;  /* 0x000000ff02007986 */ /* 0x0003e8000c101906 */
[----:B------:R1:W-:Y:S04]  /*03d0*/  STG.E desc[UR6][R2.64+0x4], RZ ;  /* 0x000004ff02007986 */ /* 0x0003e8000c101906 */
[----:B------:R1:W-:Y:S04]  /*03e0*/  STG.E desc[UR6][R2.64+0x8], RZ ;  /* 0x000008ff02007986 */ /* 0x0003e8000c101906 */
[----:B------:R1:W-:Y:S02]  /*03f0*/  STG.E desc[UR6][R2.64+0xc], RZ ;  /* 0x00000cff02007986 */ /* 0x0003e4000c101906 */
.L_x_3:
[----:B------:R-:W-:Y:S05]  /*0400*/  @!P1 EXIT ;  /* 0x000000000000994d */ /* 0x000fea0003800000 */
[----:B------:R-:W-:Y:S02]  /*0410*/  ISETP.NE.AND P0, PT, R0, 0x1, PT ;  /* 0x000000010000780c */ /* 0x000fe40003f05270 */
[----:B------:R-:W-:-:S04]  /*0420*/  LOP3.LUT R8, R8, 0x1, RZ, 0xc0, !PT ;  /* 0x0000000108087812 */ /* 0x000fc800078ec0ff */
[----:B------:R-:W-:-:S07]  /*0430*/  ISETP.NE.U32.AND P1, PT, R8, 0x1, PT ;  /* 0x000000010800780c */ /* 0x000fce0003f25070 */
[----:B01----:R-:W0:Y:S01]  /*0440*/  @P0 LDC.64 R2, c[0x0][0x390] ;  /* 0x0000e400ff020b82 */ /* 0x003e220000000a00 */
[----:B------:R-:W-:-:S04]  /*0450*/  @P0 IMAD.IADD R7, R6, 0x1, R5 ;  /* 0x0000000106070824 */ /* 0x000fc800078e0205 */
[----:B0-----:R-:W-:-:S05]  /*0460*/  @P0 IMAD.WIDE R2, R7, 0x4, R2 ;  /* 0x0000000407020825 */ /* 0x001fca00078e0202 */
[----:B------:R0:W-:Y:S04]  /*0470*/  @P0 STG.E desc[UR6][R2.64], RZ ;  /* 0x000000ff02000986 */ /* 0x0001e8000c101906 */
[----:B------:R0:W-:Y:S01]  /*0480*/  @P0 STG.E desc[UR6][R2.64+0x4], RZ ;  /* 0x000004ff02000986 */ /* 0x0001e2000c101906 */
[----:B------:R-:W-:Y:S05]  /*0490*/  @P1 EXIT ;  /* 0x000000000000194d */ /* 0x000fea0003800000 */
[----:B0-----:R-:W0:Y:S01]  /*04a0*/  LDC.64 R2, c[0x0][0x390] ;  /* 0x0000e400ff027b82 */ /* 0x001e220000000a00 */
[----:B------:R-:W-:-:S05]  /*04b0*/  @P0 VIADD R5, R5, 0x2 ;  /* 0x0000000205050836 */ /* 0x000fca0000000000 */
[----:B------:R-:W-:-:S05]  /*04c0*/  IADD3 R5, PT, PT, R6, R5, RZ ;  /* 0x0000000506057210 */ /* 0x000fca0007ffe0ff */
[----:B0-----:R-:W-:-:S05]  /*04d0*/  IMAD.WIDE R2, R5, 0x4, R2 ;  /* 0x0000000405027825 */ /* 0x001fca00078e0202 */
[----:B------:R-:W-:Y:S01]  /*04e0*/  STG.E desc[UR6][R2.64], RZ ;  /* 0x000000ff02007986 */ /* 0x000fe2000c101906 */
[----:B------:R-:W-:Y:S05]  /*04f0*/  EXIT ;  /* 0x000000000000794d */ /* 0x000fea0003800000 */
.L_x_0:
[----:B------:R-:W-:Y:S02]  /*0500*/  ISETP.GT.AND P0, PT, R11, -0x1, PT ;  /* 0xffffffff0b00780c */ /* 0x000fe40003f04270 */
[----:B------:R-:W-:-:S11]  /*0510*/  LEA R7, R10, 0x1, 0x1 ;  /* 0x000000010a077811 */ /* 0x000fd600078e08ff */
[----:B------:R-:W-:Y:S05]  /*0520*/  @P0 BRA `(.L_x_4) ;  /* 0x0000000000dc0947 */ /* 0x000fea0003800000 */
        /* <DEDUP_REMOVED lines=11> */
.L_x_6:
        /* <DEDUP_REMOVED lines=15> */
.L_x_5:
        /* <DEDUP_REMOVED lines=13> */
.L_x_7:
        /* <DEDUP_REMOVED lines=16> */
.L_x_4:
[----:B------:R-:W-:Y:S01]  /*08a0*/  LOP3.LUT R8, R0, 0x6, RZ, 0xc0, !PT ;  /* 0x0000000600087812 */ /* 0x000fe200078ec0ff */
[----:B------:R-:W-:-:S03]  /*08b0*/  UMOV UR4, URZ ;  /* 0x000000ff00047c82 */ /* 0x000fc60008000000 */
[----:B------:R-:W-:Y:S01]  /*08c0*/  ISETP.GE.U32.AND P0, PT, R8, 0x3, PT ;  /* 0x000000030800780c */ /* 0x000fe20003f06070 */
[--C-:B------:R-:W-:Y:S02]  /*08d0*/  IMAD R8, R9, R7, R10.reuse ;  /* 0x0000000709087224 */ /* 0x100fe400078e020a */
[----:B------:R-:W-:Y:S02]  /*08e0*/  IMAD.MOV R9, RZ, RZ, -R10 ;  /* 0x000000ffff097224 */ /* 0x000fe400078e0a0a */
[----:B------:R-:W-:-:S08]  /*08f0*/  IMAD.MOV R10, RZ, RZ, -R11 ;  /* 0x000000ffff0a7224 */ /* 0x000fd000078e0a0b */
.L_x_13:
[----:B0-----:R-:W0:Y:S01]  /*0900*/  LDCU UR5, c[0x0][0x3a4] ;  /* 0x00007480ff0577ac */ /* 0x001e220008000800 */
[----:B------:R-:W-:Y:S02]  /*0910*/  VIADD R12, R2, -UR4 ;  /* 0x80000004020c7c36 */ /* 0x000fe40008000000 */
[----:B------:R-:W-:Y:S01]  /*0920*/  IMAD.MOV.U32 R13, RZ, RZ, RZ ;  /* 0x000000ffff0d7224 */ /* 0x000fe200078e00ff */
[----:B------:R-:W1:Y:S02]  /*0930*/  LDCU UR8, c[0x0][0x398] ;  /* 0x00007300ff0877ac */ /* 0x000e640008000800 */
[--C-:B------:R-:W-:Y:S01]  /*0940*/  SHF.R.S32.HI R11, RZ, 0x1f, R12.reuse ;  /* 0x0000001fff0b7819 */ /* 0x100fe2000001140c */
[----:B0-----:R-:W-:-:S03]  /*0950*/  IMAD R12, R5, UR5, R12 ;  /* 0x00000005050c7c24 */ /* 0x001fc6000f8e020c */
[----:B------:R-:W-:-:S04]  /*0960*/  LOP3.LUT R11, R11, UR5, RZ, 0xc0, !PT ;  /* 0x000000050b0b7c12 */ /* 0x000fc8000f8ec0ff */
[----:B------:R-:W-:Y:S01]  /*0970*/  IADD3 R12, PT, PT, R11, R12, RZ ;  /* 0x0000000c0b0c7210 */ /* 0x000fe20007ffe0ff */
[----:B------:R-:W-:-:S04]  /*0980*/  IMAD.MOV.U32 R11, RZ, RZ, R9 ;  /* 0x000000ffff0b7224 */ /* 0x000fc800078e0009 */
[----:B------:R-:W-:-:S04]  /*0990*/  IMAD R18, R12, R7, RZ ;  /* 0x000000070c127224 */ /* 0x000fc800078e02ff */
[----:B------:R-:W-:Y:S02]  /*09a0*/  IMAD R12, R3, R18, RZ ;  /* 0x00000012030c7224 */ /* 0x000fe400078e02ff */
[----:B-1----:R-:W-:-:S07]  /*09b0*/  VIADD R18, R18, UR8 ;  /* 0x0000000812127c36 */ /* 0x002fce0008000000 */
.L_x_12:
[----:B------:R-:W0:Y:S01]  /*09c0*/  LDCU.64 UR12, c[0x0][0x398] ;  /* 0x00007300ff0c77ac */ /* 0x000e220008000a00 */
[----:B------:R-:W-:Y:S01]  /*09d0*/  ISETP.GE.U32.AND P1, PT, R0, 0x7, PT ;  /* 0x000000070000780c */ /* 0x000fe20003f26070 */
[----:B------:R-:W-:Y:S01]  /*09e0*/  IMAD.MOV.U32 R19, RZ, RZ, R10 ;  /* 0x000000ffff137224 */ /* 0x000fe200078e000a */
[----:B0-----:R-:W-:Y:S01]  /*09f0*/  IADD3 R20, PT, PT, R11, UR12, RZ ;  /* 0x0000000c0b147c10 */ /* 0x001fe2000fffe0ff */
[----:B------:R-:W-:-:S04]  /*0a00*/  ULOP3.LUT UP0, URZ, UR13, 0x1, URZ, 0xc0, !UPT ;  /* 0x000000010dff7892 */ /* 0x000fc8000f80c0ff */
[----:B------:R-:W-:-:S06]  /*0a10*/  IMAD R20, R3, R20, UR13 ;  /* 0x0000000d03147e24 */ /* 0x000fcc000f8e0214 */
[----:B------:R-:W-:Y:S05]  /*0a20*/  @!P1 BRA `(.L_x_8) ;  /* 0x0000000000e89947 */ /* 0x000fea0003800000 */
[C---:B------:R-:W-:Y:S01]  /*0a30*/  LOP3.LUT R23, R3.reuse, 0xfffffff8, RZ, 0xc0, !PT ;  /* 0xfffffff803177812 */ /* 0x040fe200078ec0ff */
[--C-:B------:R-:W-:Y:S01]  /*0a40*/  IMAD.IADD R14, R18, 0x1, R11.reuse ;  /* 0x00000001120e7824 */ /* 0x100fe200078e020b */
[----:B------:R-:W-:Y:S01]  /*0a50*/  MOV R19, R10 ;  /* 0x0000000a00137202 */ /* 0x000fe20000000f00 */
[----:B------:R-:W-:Y:S01]  /*0a60*/  IMAD.IADD R22, R8, 0x1, R11 ;  /* 0x0000000108167824 */ /* 0x000fe200078e020b */
[----:B------:R-:W0:Y:S01]  /*0a70*/  LDCU.128 UR8, c[0x0][0x380] ;  /* 0x00007000ff0877ac */ /* 0x000e220008000c00 */
[C---:B------:R-:W-:Y:S02]  /*0a80*/  IMAD R21, R3.reuse, R14, RZ ;  /* 0x0000000e03157224 */ /* 0x040fe400078e02ff */
[----:B------:R-:W-:Y:S02]  /*0a90*/  IMAD R22, R3, R22, RZ ;  /* 0x0000001603167224 */ /* 0x000fe400078e02ff */
[----:B------:R-:W-:-:S07]  /*0aa0*/  IMAD.MOV R23, RZ, RZ, -R23 ;  /* 0x000000ffff177224 */ /* 0x000fce00078e0a17 */
.L_x_9:
[C---:B0-----:R-:W-:Y:S02]  /*0ab0*/  IADD3 R16, P1, PT, R22.reuse, UR8, RZ ;  /* 0x0000000816107c10 */ /* 0x041fe4000ff3e0ff */
[C---:B------:R-:W-:Y:S02]  /*0ac0*/  IADD3 R14, P2, PT, R21.reuse, UR10, RZ ;  /* 0x0000000a150e7c10 */ /* 0x040fe4000ff5e0ff */
[----:B------:R-:W-:Y:S02]  /*0ad0*/  LEA.HI.X.SX32 R17, R22, UR9, 0x1, P1 ;  /* 0x0000000916117c11 */ /* 0x000fe400088f0eff */
[----:B------:R-:W-:-:S03]  /*0ae0*/  LEA.HI.X.SX32 R15, R21, UR11, 0x1, P2 ;  /* 0x0000000b150f7c11 */ /* 0x000fc600090f0eff */
[----:B------:R-:W2:Y:S04]  /*0af0*/  LDG.E.U8 R24, desc[UR6][R16.64] ;  /* 0x0000000610187981 */ /* 0x000ea8000c1e1100 */
[----:B------:R-:W2:Y:S04]  /*0b00*/  LDG.E.U8 R25, desc[UR6][R14.64] ;  /* 0x000000060e197981 */ /* 0x000ea8000c1e1100 */
[----:B------:R-:W3:Y:S04]  /*0b10*/  LDG.E.U8 R26, desc[UR6][R16.64+0x1] ;  /* 0x00000106101a7981 */ /* 0x000ee8000c1e1100 */
[----:B------:R-:W3:Y:S04]  /*0b20*/  LDG.E.U8 R27, desc[UR6][R14.64+0x1] ;  /* 0x000001060e1b7981 */ /* 0x000ee8000c1e1100 */
[----:B------:R-:W4:Y:S01]  /*0b30*/  LDG.E.U8 R29, desc[UR6][R14.64+0x7] ;  /* 0x000007060e1d7981 */ /* 0x000f22000c1e1100 */
[----:B--2---:R-:W-:-:S03]  /*0b40*/  ISETP.NE.AND P2, PT, R24, R25, PT ;  /* 0x000000191800720c */ /* 0x004fc60003f45270 */
[----:B------:R-:W2:Y:S04]  /*0b50*/  LDG.E.U8 R24, desc[UR6][R16.64+0x2] ;  /* 0x0000020610187981 */ /* 0x000ea8000c1e1100 */
[----:B------:R-:W2:Y:S01]  /*0b60*/  LDG.E.U8 R25, desc[UR6][R14.64+0x2] ;  /* 0x000002060e197981 */ /* 0x000ea2000c1e1100 */
[----:B---3--:R-:W-:-:S03]  /*0b70*/  ISETP.NE.AND P3, PT, R26, R27, PT ;  /* 0x0000001b1a00720c */ /* 0x008fc60003f65270 */
[----:B------:R-:W3:Y:S04]  /*0b80*/  LDG.E.U8 R26, desc[UR6][R16.64+0x3] ;  /* 0x00000306101a7981 */ /* 0x000ee8000c1e1100 */
[----:B------:R-:W3:Y:S01]  /*0b90*/  LDG.E.U8 R27, desc[UR6][R14.64+0x3] ;  /* 0x000003060e1b7981 */ /* 0x000ee2000c1e1100 */
        /* <DEDUP_REMOVED lines=8> */
[----:B------:R0:W2:Y:S01]  /*0c20*/  LDG.E.U8 R25, desc[UR6][R14.64+0x6] ;  /* 0x000006060e197981 */ /* 0x0000a2000c1e1100 */
[----:B---3--:R-:W-:-:S03]  /*0c30*/  ISETP.NE.AND P1, PT, R26, R27, PT ;  /* 0x0000001b1a00720c */ /* 0x008fc60003f25270 */
[----:B------:R-:W4:Y:S01]  /*0c40*/  LDG.E.U8 R26, desc[UR6][R16.64+0x7] ;  /* 0x00000706101a7981 */ /* 0x000f22000c1e1100 */
[----:B------:R-:W-:Y:S02]  /*0c50*/  VIADD R27, R13, 0x1 ;  /* 0x000000010d1b7836 */ /* 0x000fe40000000000 */
[----:B------:R-:W-:-:S05]  /*0c60*/  @!P2 IMAD.MOV R27, RZ, RZ, R13 ;  /* 0x000000ffff1ba224 */ /* 0x000fca00078e020d */
[----:B------:R-:W-:Y:S01]  /*0c70*/  IADD3 R13, PT, PT, R27, 0x1, RZ ;  /* 0x000000011b0d7810 */ /* 0x000fe20007ffe0ff */
[----:B------:R-:W-:-:S04]  /*0c80*/  @!P3 IMAD.MOV R13, RZ, RZ, R27 ;  /* 0x000000ffff0db224 */ /* 0x000fc800078e021b */
[----:B------:R-:W-:Y:S02]  /*0c90*/  VIADD R27, R13, 0x1 ;  /* 0x000000010d1b7836 */ /* 0x000fe40000000000 */
[----:B------:R-:W-:-:S05]  /*0ca0*/  @!P4 IMAD.MOV R27, RZ, RZ, R13 ;  /* 0x000000ffff1bc224 */ /* 0x000fca00078e020d */
[----:B------:R-:W-:Y:S01]  /*0cb0*/  IADD3 R13, PT, PT, R27, 0x1, RZ ;  /* 0x000000011b0d7810 */ /* 0x000fe20007ffe0ff */
[----:B------:R-:W-:-:S04]  /*0cc0*/  @!P5 IMAD.MOV R13, RZ, RZ, R27 ;  /* 0x000000ffff0dd224 */ /* 0x000fc800078e021b */
[----:B------:R-:W-:Y:S02]  /*0cd0*/  VIADD R27, R13, 0x1 ;  /* 0x000000010d1b7836 */ /* 0x000fe40000000000 */
[----:B------:R-:W-:Y:S02]  /*0ce0*/  @!P6 IMAD.MOV R27, RZ, RZ, R13 ;  /* 0x000000ffff1be224 */ /* 0x000fe400078e020d */
[----:B------:R-:W-:-:S03]  /*0cf0*/  VIADD R23, R23, 0x8 ;  /* 0x0000000817177836 */ /* 0x000fc60000000000 */
[----:B------:R-:W-:Y:S01]  /*0d00*/  IADD3 R13, PT, PT, R27, 0x1, RZ ;  /* 0x000000011b0d7810 */ /* 0x000fe20007ffe0ff */
[----:B------:R-:W-:-:S04]  /*0d10*/  @!P1 IMAD.MOV R13, RZ, RZ, R27 ;  /* 0x000000ffff0d9224 */ /* 0x000fc800078e021b */
[----:B0-----:R-:W-:Y:S01]  /*0d20*/  VIADD R14, R13, 0x1 ;  /* 0x000000010d0e7836 */ /* 0x001fe20000000000 */
[----:B------:R-:W-:Y:S01]  /*0d30*/  IADD3 R22, PT, PT, R22, 0x8, RZ ;  /* 0x0000000816167810 */ /* 0x000fe20007ffe0ff */
[----:B------:R-:W-:Y:S02]  /*0d40*/  VIADD R19, R19, 0x8 ;  /* 0x0000000813137836 */ /* 0x000fe40000000000 */
[----:B------:R-:W-:Y:S01]  /*0d50*/  VIADD R21, R21, 0x8 ;  /* 0x0000000815157836 */ /* 0x000fe20000000000 */
[----:B--2---:R-:W-:Y:S02]  /*0d60*/  ISETP.NE.AND P2, PT, R24, R25, PT ;  /* 0x000000191800720c */ /* 0x004fe40003f45270 */
[----:B----4-:R-:W-:-:S11]  /*0d70*/  ISETP.NE.AND P1, PT, R26, R29, PT ;  /* 0x0000001d1a00720c */ /* 0x010fd60003f25270 */
[----:B------:R-:W-:Y:S02]  /*0d80*/  @!P2 IADD3 R14, PT, PT, R13, RZ, RZ ;  /* 0x000000ff0d0ea210 */ /* 0x000fe40007ffe0ff */
[----:B------:R-:W-:-:S03]  /*0d90*/  ISETP.NE.AND P2, PT, R23, RZ, PT ;  /* 0x000000ff1700720c */ /* 0x000fc60003f45270 */
[----:B------:R-:W-:Y:S02]  /*0da0*/  VIADD R13, R14, 0x1 ;  /* 0x000000010e0d7836 */ /* 0x000fe40000000000 */
[----:B------:R-:W-:-:S08]  /*0db0*/  @!P1 IMAD.MOV R13, RZ, RZ, R14 ;  /* 0x000000ffff0d9224 */ /* 0x000fd000078e020e */
[----:B------:R-:W-:Y:S05]  /*0dc0*/  @P2 BRA `(.L_x_9) ;  /* 0xfffffffc00382947 */ /* 0x000fea000383ffff */
.L_x_8:
[----:B------:R-:W-:Y:S05]  /*0dd0*/  @!P0 BRA `(.L_x_10) ;  /* 0x0000000000748947 */ /* 0x000fea0003800000 */
[----:B------:R-:W0:Y:S01]  /*0de0*/  LDCU.128 UR8, c[0x0][0x380] ;  /* 0x00007000ff0877ac */ /* 0x000e220008000c00 */
[----:B------:R-:W-:-:S04]  /*0df0*/  IMAD.IADD R15, R20, 0x1, R19 ;  /* 0x00000001140f7824 */ /* 0x000fc800078e0213 */
[----:B------:R-:W-:Y:S01]  /*0e00*/  IMAD.IADD R21, R4, 0x1, R15 ;  /* 0x0000000104157824 */ /* 0x000fe200078e020f */
[----:B------:R-:W-:-:S04]  /*0e10*/  IADD3 R17, PT, PT, R12, R15, RZ ;  /* 0x0000000f0c117210 */ /* 0x000fc80007ffe0ff */
[----:B0-----:R-:W-:Y:S02]  /*0e20*/  IADD3 R14, P1, PT, R21, UR8, RZ ;  /* 0x00000008150e7c10 */ /* 0x001fe4000ff3e0ff */
[----:B------:R-:W-:Y:S02]  /*0e30*/  IADD3 R16, P2, PT, R17, UR10, RZ ;  /* 0x0000000a11107c10 */ /* 0x000fe4000ff5e0ff */
[----:B------:R-:W-:Y:S02]  /*0e40*/  LEA.HI.X.SX32 R15, R21, UR9, 0x1, P1 ;  /* 0x00000009150f7c11 */ /* 0x000fe400088f0eff */
[----:B------:R-:W-:-:S03]  /*0e50*/  LEA.HI.X.SX32 R17, R17, UR11, 0x1, P2 ;  /* 0x0000000b11117c11 */ /* 0x000fc600090f0eff */
[----:B------:R-:W2:Y:S04]  /*0e60*/  LDG.E.U8 R21, desc[UR6][R14.64] ;  /* 0x000000060e157981 */ /* 0x000ea8000c1e1100 */
[----:B------:R-:W2:Y:S04]  /*0e70*/  LDG.E.U8 R22, desc[UR6][R16.64] ;  /* 0x0000000610167981 */ /* 0x000ea8000c1e1100 */
[----:B------:R-:W3:Y:S04]  /*0e80*/  LDG.E.U8 R23, desc[UR6][R14.64+0x1] ;  /* 0x000001060e177981 */ /* 0x000ee8000c1e1100 */
[----:B------:R-:W3:Y:S04]  /*0e90*/  LDG.E.U8 R24, desc[UR6][R16.64+0x1] ;  /* 0x0000010610187981 */ /* 0x000ee8000c1e1100 */
[----:B------:R-:W4:Y:S04]  /*0ea0*/  LDG.E.U8 R25, desc[UR6][R14.64+0x2] ;  /* 0x000002060e197981 */ /* 0x000f28000c1e1100 */
[----:B------:R-:W4:Y:S04]  /*0eb0*/  LDG.E.U8 R26, desc[UR6][R16.64+0x2] ;  /* 0x00000206101a7981 */ /* 0x000f28000c1e1100 */
[----:B------:R-:W5:Y:S04]  /*0ec0*/  LDG.E.U8 R27, desc[UR6][R14.64+0x3] ;  /* 0x000003060e1b7981 */ /* 0x000f68000c1e1100 */
[----:B------:R-:W5:Y:S01]  /*0ed0*/  LDG.E.U8 R28, desc[UR6][R16.64+0x3] ;  /* 0x00000306101c7981 */ /* 0x000f62000c1e1100 */
[----:B------:R-:W-:Y:S01]  /*0ee0*/  VIADD R19, R19, 0x4 ;  /* 0x0000000413137836 */ /* 0x000fe20000000000 */
[----:B--2---:R-:W-:Y:S01]  /*0ef0*/  ISETP.NE.AND P1, PT, R21, R22, PT ;  /* 0x000000161500720c */ /* 0x004fe20003f25270 */
[----:B------:R-:W-:Y:S01]  /*0f00*/  VIADD R21, R13, 0x1 ;  /* 0x000000010d157836 */ /* 0x000fe20000000000 */
[----:B---3--:R-:W-:-:S11]  /*0f10*/  ISETP.NE.AND P2, PT, R23, R24, PT ;  /* 0x000000181700720c */ /* 0x008fd60003f45270 */
[----:B------:R-:W-:Y:S01]  /*0f20*/  @!P1 IMAD.MOV R21, RZ, RZ, R13 ;  /* 0x000000ffff159224 */ /* 0x000fe200078e020d */
[----:B----4-:R-:W-:-:S04]  /*0f30*/  ISETP.NE.AND P1, PT, R25, R26, PT ;  /* 0x0000001a1900720c */ /* 0x010fc80003f25270 */
[----:B------:R-:W-:Y:S01]  /*0f40*/  IADD3 R13, PT, PT, R21, 0x1, RZ ;  /* 0x00000001150d7810 */ /* 0x000fe20007ffe0ff */
[----:B------:R-:W-:Y:S01]  /*0f50*/  @!P2 IMAD.MOV R13, RZ, RZ, R21 ;  /* 0x000000ffff0da224 */ /* 0x000fe200078e0215 */
[----:B-----5:R-:W-:-:S03]  /*0f60*/  ISETP.NE.AND P2, PT, R27, R28, PT ;  /* 0x0000001c1b00720c */ /* 0x020fc60003f45270 */
[----:B------:R-:W-:-:S04]  /*0f70*/  VIADD R21, R13, 0x1 ;  /* 0x000000010d157836 */ /* 0x000fc80000000000 */
[----:B------:R-:W-:-:S05]  /*0f80*/  @!P1 IADD3 R21, PT, PT, R13, RZ, RZ ;  /* 0x000000ff0d159210 */ /* 0x000fca0007ffe0ff */
[C---:B------:R-:W-:Y:S01]  /*0f90*/  VIADD R13, R21.reuse, 0x1 ;  /* 0x00000001150d7836 */ /* 0x040fe20000000000 */
[----:B------:R-:W-:-:S07]  /*0fa0*/  @!P2 IADD3 R13, PT, PT, R21, RZ, RZ ;  /* 0x000000ff150da210 */ /* 0x000fce0007ffe0ff */
.L_x_10:
[----:B------:R-:W-:Y:S05]  /*0fb0*/  BRA.U !UP0, `(.L_x_11) ;  /* 0x00000001084c7547 */ /* 0x000fea000b800000 */
        /* <DEDUP_REMOVED lines=11> */
[----:B------:R-:W3:Y:S01]  /*1070*/  LDG.E.U8 R24, desc[UR6][R16.64+0x1] ;  /* 0x0000010610187981 */ /* 0x000ee2000c1e1100 */
[----:B------:R-:W-:Y:S01]  /*1080*/  VIADD R19, R19, 0x2 ;  /* 0x0000000213137836 */ /* 0x000fe20000000000 */
[----:B--2---:R-:W-:Y:S01]  /*1090*/  ISETP.NE.AND P1, PT, R21, R22, PT ;  /* 0x000000161500720c */ /* 0x004fe20003f25270 */
[----:B------:R-:W-:Y:S01]  /*10a0*/  VIADD R21, R13, 0x1 ;  /* 0x000000010d157836 */ /* 0x000fe20000000000 */
[----:B---3--:R-:W-:-:S11]  /*10b0*/  ISETP.NE.AND P2, PT, R23, R24, PT ;  /* 0x000000181700720c */ /* 0x008fd60003f45270 */
[----:B------:R-:W-:-:S05]  /*10c0*/  @!P1 IMAD.MOV R21, RZ, RZ, R13 ;  /* 0x000000ffff159224 */ /* 0x000fca00078e020d */
[----:B------:R-:W-:Y:S01]  /*10d0*/  IADD3 R13, PT, PT, R21, 0x1, RZ ;  /* 0x00000001150d7810 */ /* 0x000fe20007ffe0ff */
[----:B------:R-:W-:-:S07]  /*10e0*/  @!P2 IMAD.MOV R13, RZ, RZ, R21 ;  /* 0x000000ffff0da224 */ /* 0x000fce00078e0215 */
.L_x_11:
[----:B------:R-:W0:Y:S01]  /*10f0*/  LDCU.128 UR8, c[0x0][0x380] ;  /* 0x00007000ff0877ac */ /* 0x000e220008000c00 */
[----:B------:R-:W-:-:S05]  /*1100*/  IADD3 R15, PT, PT, R20, R19, RZ ;  /* 0x00000013140f7210 */ /* 0x000fca0007ffe0ff */
[--C-:B------:R-:W-:Y:S02]  /*1110*/  IMAD.IADD R17, R12, 0x1, R15.reuse ;  /* 0x000000010c117824 */ /* 0x100fe400078e020f */
[----:B------:R-:W-:-:S03]  /*1120*/  IMAD.IADD R19, R4, 0x1, R15 ;  /* 0x0000000104137824 */ /* 0x000fc600078e020f */
[----:B0-----:R-:W-:Y:S02]  /*1130*/  IADD3 R16, P2, PT, R17, UR10, RZ ;  /* 0x0000000a11107c10 */ /* 0x001fe4000ff5e0ff */
[----:B------:R-:W-:Y:S02]  /*1140*/  IADD3 R14, P1, PT, R19, UR8, RZ ;  /* 0x00000008130e7c10 */ /* 0x000fe4000ff3e0ff */
[----:B------:R-:W-:Y:S02]  /*1150*/  LEA.HI.X.SX32 R17, R17, UR11, 0x1, P2 ;  /* 0x0000000b11117c11 */ /* 0x000fe400090f0eff */
[----:B------:R-:W-:-:S04]  /*1160*/  LEA.HI.X.SX32 R15, R19, UR9, 0x1, P1 ;  /* 0x00000009130f7c11 */ /* 0x000fc800088f0eff */
[----:B------:R-:W2:Y:S04]  /*1170*/  LDG.E.U8 R17, desc[UR6][R16.64] ;  /* 0x0000000610117981 */ /* 0x000ea8000c1e1100 */
[----:B------:R-:W2:Y:S01]  /*1180*/  LDG.E.U8 R14, desc[UR6][R14.64] ;  /* 0x000000060e0e7981 */ /* 0x000ea2000c1e1100 */
[----:B------:R-:W-:Y:S02]  /*1190*/  ISETP.NE.AND P2, PT, R11, UR12, PT ;  /* 0x0000000c0b007c0c */ /* 0x000fe4000bf45270 */
[----:B------:R-:W-:Y:S01]  /*11a0*/  IADD3 R19, PT, PT, R13, 0x1, RZ ;  /* 0x000000010d137810 */ /* 0x000fe20007ffe0ff */
[----:B------:R-:W-:Y:S01]  /*11b0*/  VIADD R11, R11, 0x1 ;  /* 0x000000010b0b7836 */ /* 0x000fe20000000000 */
[----:B--2---:R-:W-:-:S13]  /*11c0*/  ISETP.NE.AND P1, PT, R14, R17, PT ;  /* 0x000000110e00720c */ /* 0x004fda0003f25270 */
[----:B------:R-:W-:-:S05]  /*11d0*/  @!P1 IMAD.MOV R19, RZ, RZ, R13 ;  /* 0x000000ffff139224 */ /* 0x000fca00078e020d */
[----:B------:R-:W-:Y:S01]  /*11e0*/  MOV R13, R19 ;  /* 0x00000013000d7202 */ /* 0x000fe20000000f00 */
[----:B------:R-:W-:Y:S06]  /*11f0*/  @P2 BRA `(.L_x_12) ;  /* 0xfffffff400f02947 */ /* 0x000fec000383ffff */
[----:B------:R-:W0:Y:S01]  /*1200*/  LDC.64 R14, c[0x0][0x390] ;  /* 0x0000e400ff0e7b82 */ /* 0x000e220000000a00 */
[----:B------:R-:W-:Y:S01]  /*1210*/  VIADD R17, R6, UR4 ;  /* 0x0000000406117c36 */ /* 0x000fe20008000000 */
[----:B------:R-:W1:Y:S01]  /*1220*/  LDCU UR5, c[0x0][0x3a8] ;  /* 0x00007500ff0577ac */ /* 0x000e620008000800 */
[----:B------:R-:W-:Y:S01]  /*1230*/  I2FP.F32.S32 R11, R13 ;  /* 0x0000000d000b7245 */ /* 0x000fe20000201400 */
[----:B------:R-:W-:-:S04]  /*1240*/  UIADD3 UR4, UPT, UPT, UR4, 0x1, URZ ;  /* 0x0000000104047890 */ /* 0x000fc8000fffe0ff */
[----:B-1----:R-:W-:Y:S01]  /*1250*/  UISETP.NE.AND UP0, UPT, UR4, UR5, UPT ;  /* 0x000000050400728c */ /* 0x002fe2000bf05270 */
[----:B0-----:R-:W-:-:S05]  /*1260*/  IMAD.WIDE R12, R17, 0x4, R14 ;  /* 0x00000004110c7825 */ /* 0x001fca00078e020e */
[----:B------:R0:W-:Y:S03]  /*1270*/  STG.E desc[UR6][R12.64], R11 ;  /* 0x0000000b0c007986 */ /* 0x0001e6000c101906 */
[----:B------:R-:W-:Y:S05]  /*1280*/  BRA.U UP0, `(.L_x_13) ;  /* 0xfffffff5009c7547 */ /* 0x000fea000b83ffff */
[----:B------:R-:W-:Y:S05]  /*1290*/  EXIT ;  /* 0x000000000000794d */ /* 0x000fea0003800000 */
.L_x_14:
[----:B------:R-:W-:-:S00]  /*12a0*/  BRA `(.L_x_14) ;  /* 0xfffffffc00fc7947 */ /* 0x000fc0000383ffff */
[----:B------:R-:W-:-:S00]  /*12b0*/  NOP ;  /* 0x0000000000007918 */ /* 0x000fc00000000000 */
        /* <DEDUP_REMOVED lines=12> */
.L_x_21:


//--------------------- .text._Z15calcCensusTransPKhPbiiii --------------------------
	.section	.text._Z15calcCensusTransPKhPbiiii,"ax",@progbits
	.align	128
        .global         _Z15calcCensusTransPKhPbiiii
        .type           _Z15calcCensusTransPKhPbiiii,@function
        .size           _Z15calcCensusTransPKhPbiiii,(.L_x_22 - _Z15calcCensusTransPKhPbiiii)
        .other          _Z15calcCensusTransPKhPbiiii,@"STO_CUDA_ENTRY STV_DEFAULT"
_Z15calcCensusTransPKhPbiiii:
.text._Z15calcCensusTransPKhPbiiii:
[----:B------:R-:W-:Y:S01]  /*0000*/  LDC R1, c[0x0][0x37c] ;  /* 0x0000df00ff017b82 */ /* 0x000fe20000000800 */
[----:B------:R-:W0:Y:S07]  /*0010*/  LDCU.64 UR14, c[0x0][0x390] ;  /* 0x00007200ff0e77ac */ /* 0x000e2e0008000a00 */
[----:B------:R-:W1:Y:S01]  /*0020*/  LDC R0, c[0x0][0x360] ;  /* 0x0000d800ff007b82 */ /* 0x000e620000000800 */
[----:B------:R-:W2:Y:S01]  /*0030*/  S2R R3, SR_TID.X ;  /* 0x0000000000037919 */ /* 0x000ea20000002100 */
[----:B------:R-:W3:Y:S01]  /*0040*/  LDCU UR6, c[0x0][0x39c] ;  /* 0x00007380ff0677ac */ /* 0x000ee20008000800 */
[----:B------:R-:W4:Y:S05]  /*0050*/  S2R R2, SR_TID.Y ;  /* 0x0000000000027919 */ /* 0x000f2a0000002200 */
[----:B------:R-:W1:Y:S08]  /*0060*/  LDC R5, c[0x0][0x364] ;  /* 0x0000d900ff057b82 */ /* 0x000e700000000800 */
[----:B------:R-:W1:Y:S01]  /*0070*/  S2UR UR4, SR_CTAID.X ;  /* 0x00000000000479c3 */ /* 0x000e620000002500 */
[----:B0-----:R-:W-:-:S07]  /*0080*/  ISETP.LE.AND P0, PT, RZ, UR14, PT ;  /* 0x0000000eff007c0c */ /* 0x001fce000bf03270 */
[----:B------:R-:W0:Y:S06]  /*0090*/  S2UR UR5, SR_CTAID.Y ;  /* 0x00000000000579c3 */ /* 0x000e2c0000002600 */
[----:B01-3--:R-:W-:Y:S05]  /*00a0*/  @!P0 EXIT ;  /* 0x000000000000894d */ /* 0x00bfea0003800000 */
[----:B------:R-:W-:Y:S01]  /*00b0*/  ISETP.LE.AND P0, PT, RZ, UR15, PT ;  /* 0x0000000fff007c0c */ /* 0x000fe2000bf03270 */
[----:B------:R-:W0:Y:S01]  /*00c0*/  LDCU.64 UR8, c[0x0][0x380] ;  /* 0x00007000ff0877ac */ /* 0x000e220008000a00 */
[----:B--2---:R-:W-:Y:S02]  /*00d0*/  IMAD R0, R0, UR4, R3 ;  /* 0x0000000400007c24 */ /* 0x004fe4000f8e0203 */
[----:B----4-:R-:W-:-:S09]  /*00e0*/  IMAD R5, R5, UR5, R2 ;  /* 0x0000000505057c24 */ /* 0x010fd2000f8e0202 */
[----:B0-----:R-:W-:Y:S05]  /*00f0*/  @!P0 EXIT ;  /* 0x000000000000894d */ /* 0x001fea0003800000 */
[----:B------:R-:W0:Y:S01]  /*0100*/  LDCU.64 UR12, c[0x0][0x358] ;  /* 0x00006b00ff0c77ac */ /* 0x000e220008000a00 */
[----:B------:R-:W-:-:S05]  /*0110*/  IMAD R6, R5, UR6, R0 ;  /* 0x0000000605067c24 */ /* 0x000fca000f8e0200 */
[----:B------:R-:W-:-:S04]  /*0120*/  IADD3 R2, P0, PT, R6, UR8, RZ ;  /* 0x0000000806027c10 */ /* 0x000fc8000ff1e0ff */
[----:B------:R-:W-:-:S05]  /*0130*/  LEA.HI.X.SX32 R3, R6, UR9, 0x1, P0 ;  /* 0x0000000906037c11 */ /* 0x000fca00080f0eff */
[----:B0-----:R0:W5:Y:S01]  /*0140*/  LDG.E.U8 R4, desc[UR12][R2.64] ;  /* 0x0000000c02047981 */ /* 0x001162000c1e1100 */
[----:B------:R-:W-:Y:S01]  /*0150*/  IMAD R7, R6, UR14, RZ ;  /* 0x0000000e06077c24 */ /* 0x000fe2000f8e02ff */
[----:B------:R-:W-:Y:S02]  /*0160*/  ULEA UR11, UR15, 0x1, 0x1 ;  /* 0x000000010f0b7891 */ /* 0x000fe4000f8e08ff */
[----:B------:R-:W-:Y:S01]  /*0170*/  USHF.L.U32 UR10, UR15, 0x1, URZ ;  /* 0x000000010f0a7899 */ /* 0x000fe200080006ff */
[----:B------:R-:W-:Y:S01]  /*0180*/  IMAD R7, R7, 0x2, R6 ;  /* 0x0000000207077824 */ /* 0x000fe200078e0206 */
[----:B------:R-:W-:Y:S01]  /*0190*/  ULOP3.LUT UR5, UR11, 0xfffffff8, URZ, 0xc0, !UPT ;  /* 0xfffffff80b057892 */ /* 0x000fe2000f8ec0ff */
[----:B------:R-:W-:Y:S01]  /*01a0*/  VIADD R6, R0, -UR15 ;  /* 0x8000000f00067c36 */ /* 0x000fe20008000000 */
[----:B------:R-:W-:Y:S01]  /*01b0*/  UIADD3 UR4, UPT, UPT, -UR15, 0x3, URZ ;  /* 0x000000030f047890 */ /* 0x000fe2000fffe1ff */
[----:B------:R-:W-:Y:S01]  /*01c0*/  VIADD R7, R7, UR14 ;  /* 0x0000000e07077c36 */ /* 0x000fe20008000000 */
[----:B------:R-:W-:-:S02]  /*01d0*/  UIADD3 UR9, UPT, UPT, -UR15, URZ, URZ ;  /* 0x000000ff0f097290 */ /* 0x000fc4000fffe1ff */
[----:B------:R-:W-:Y:S02]  /*01e0*/  UIADD3 UR6, UPT, UPT, -UR14, URZ, URZ ;  /* 0x000000ff0e067290 */ /* 0x000fe4000fffe1ff */
[----:B0-----:R-:W-:-:S12]  /*01f0*/  UIADD3 UR8, UPT, UPT, -UR5, URZ, URZ ;  /* 0x000000ff05087290 */ /* 0x001fd8000fffe1ff */
.L_x_19:
[----:B0-----:R-:W0:Y:S01]  /*0200*/  LDC R10, c[0x0][0x398] ;  /* 0x0000e600ff0a7b82 */ /* 0x001e220000000800 */
[----:B------:R-:W-:Y:S01]  /*0210*/  VIADD R9, R5, UR6 ;  /* 0x0000000605097c36 */ /* 0x000fe20008000000 */
[----:B------:R-:W1:Y:S01]  /*0220*/  LDCU UR14, c[0x0][0x394] ;  /* 0x00007280ff0e77ac */ /* 0x000e620008000800 */
[----:B------:R-:W-:-:S03]  /*0230*/  VIADD R2, R7, UR6 ;  /* 0x0000000607027c36 */ /* 0x000fc60008000000 */
[----:B------:R-:W-:Y:S01]  /*0240*/  ISETP.GE.AND P0, PT, R9, RZ, PT ;  /* 0x000000ff0900720c */ /* 0x000fe20003f06270 */
[----:B------:R-:W-:Y:S01]  /*0250*/  UISETP.GE.U32.AND UP0, UPT, UR10, 0x7, UPT ;  /* 0x000000070a00788c */ /* 0x000fe2000bf06070 */
[----:B------:R-:W-:Y:S01]  /*0260*/  IMAD R12, R2, UR11, RZ ;  /* 0x0000000b020c7c24 */ /* 0x000fe2000f8e02ff */
[----:B------:R-:W-:-:S03]  /*0270*/  UMOV UR5, UR9 ;  /* 0x0000000900057c82 */ /* 0x000fc60008000000 */
[----:B-1----:R-:W-:Y:S01]  /*0280*/  VIADD R8, R12, UR14 ;  /* 0x0000000e0c087c36 */ /* 0x002fe20008000000 */
[----:B0-----:R-:W-:-:S04]  /*0290*/  ISETP.GE.AND P1, PT, R9, R10, PT ;  /* 0x0000000a0900720c */ /* 0x001fc80003f26270 */
[----:B------:R-:W-:-:S05]  /*02a0*/  SEL R3, R10, RZ, P1 ;  /* 0x000000ff0a037207 */ /* 0x000fca0000800000 */
[----:B------:R-:W-:-:S04]  /*02b0*/  @P0 IMAD.MOV R10, RZ, RZ, -R3 ;  /* 0x000000ffff0a0224 */ /* 0x000fc800078e0a03 */
[----:B------:R-:W-:Y:S01]  /*02c0*/  IMAD.IADD R9, R9, 0x1, R10 ;  /* 0x0000000109097824 */ /* 0x000fe200078e020a */
[----:B------:R-:W-:Y:S06]  /*02d0*/  BRA.U !UP0, `(.L_x_15) ;  /* 0x0000000508f47547 */ /* 0x000fec000b800000 */
[----:B------:R-:W0:Y:S01]  /*02e0*/  LDC R10, c[0x0][0x39c] ;  /* 0x0000e700ff0a7b82 */ /* 0x000e220000000800 */
[----:B------:R-:W-:Y:S01]  /*02f0*/  IMAD.MOV.U32 R11, RZ, RZ, R6 ;  /* 0x000000ffff0b7224 */ /* 0x000fe200078e0006 */
[----:B------:R-:W1:Y:S01]  /*0300*/  LDCU.128 UR16, c[0x0][0x380] ;  /* 0x00007000ff1077ac */ /* 0x000e620008000c00 */
[----:B------:R-:W-:Y:S01]  /*0310*/  UMOV UR5, UR8 ;  /* 0x0000000800057c82 */ /* 0x000fe20008000000 */
[----:B------:R-:W-:-:S05]  /*0320*/  UMOV UR7, UR4 ;  /* 0x0000000400077c82 */ /* 0x000fca0008000000 */
.L_x_16:
[----:B0-----:R-:W-:-:S04]  /*0330*/  ISETP.GE.AND P0, PT, R11, R10, PT ;  /* 0x0000000a0b00720c */ /* 0x001fc80003f06270 */
[----:B--2---:R-:W-:Y:S02]  /*0340*/  SEL R2, R10, RZ, P0 ;  /* 0x000000ff0a027207 */ /* 0x004fe40000000000 */
[----:B------:R-:W-:-:S03]  /*0350*/  ISETP.GE.AND P0, PT, R11, RZ, PT ;  /* 0x000000ff0b00720c */ /* 0x000fc60003f06270 */
[----:B------:R-:W-:-:S05]  /*0360*/  IMAD.MOV R3, RZ, RZ, -R2 ;  /* 0x000000ffff037224 */ /* 0x000fca00078e0a02 */
[----:B------:R-:W-:-:S05]  /*0370*/  SEL R2, R3, R10, P0 ;  /* 0x0000000a03027207 */ /* 0x000fca0000000000 */
[----:B------:R-:W-:-:S04]  /*0380*/  IMAD R2, R9, R10, R2 ;  /* 0x0000000a09027224 */ /* 0x000fc800078e0202 */
[----:B------:R-:W-:-:S05]  /*0390*/  IMAD.IADD R2, R2, 0x1, R11 ;  /* 0x0000000102027824 */ /* 0x000fca00078e020b */
[----:B-1----:R-:W-:-:S04]  /*03a0*/  IADD3 R16, P0, PT, R2, UR16, RZ ;  /* 0x0000001002107c10 */ /* 0x002fc8000ff1e0ff */
[----:B------:R-:W-:-:S06]  /*03b0*/  LEA.HI.X.SX32 R17, R2, UR17, 0x1, P0 ;  /* 0x0000001102117c11 */ /* 0x000fcc00080f0eff */
[----:B------:R-:W2:Y:S01]  /*03c0*/  LDG.E.U8 R17, desc[UR12][R16.64] ;  /* 0x0000000c10117981 */ /* 0x000ea2000c1e1100 */
[----:B------:R-:W-:-:S05]  /*03d0*/  VIADD R3, R11, 0x1 ;  /* 0x000000010b037836 */ /* 0x000fca0000000000 */
[----:B------:R-:W-:-:S04]  /*03e0*/  ISETP.GE.AND P0, PT, R3, R10, PT ;  /* 0x0000000a0300720c */ /* 0x000fc80003f06270 */
[----:B------:R-:W-:Y:S02]  /*03f0*/  SEL R2, R10, RZ, P0 ;  /* 0x000000ff0a027207 */ /* 0x000fe40000000000 */
[----:B------:R-:W-:-:S03]  /*0400*/  ISETP.GE.AND P0, PT, R3, RZ, PT ;  /* 0x000000ff0300720c */ /* 0x000fc60003f06270 */
[----:B------:R-:W-:-:S05]  /*0410*/  IMAD.MOV R13, RZ, RZ, -R2 ;  /* 0x000000ffff0d7224 */ /* 0x000fca00078e0a02 */
[----:B------:R-:W-:-:S05]  /*0420*/  SEL R2, R13, R10, P0 ;  /* 0x0000000a0d027207 */ /* 0x000fca0000000000 */
[----:B------:R-:W-:-:S04]  /*0430*/  IMAD R2, R9, R10, R2 ;  /* 0x0000000a09027224 */ /* 0x000fc800078e0202 */
[----:B------:R-:W-:Y:S01]  /*0440*/  IMAD.IADD R13, R3, 0x1, R2 ;  /* 0x00000001030d7824 */ /* 0x000fe200078e0202 */
[----:B------:R-:W-:-:S04]  /*0450*/  IADD3 R2, P1, PT, R12, UR18, RZ ;  /* 0x000000120c027c10 */ /* 0x000fc8000ff3e0ff */
[C---:B------:R-:W-:Y:S02]  /*0460*/  IADD3 R14, P2, PT, R13.reuse, UR16, RZ ;  /* 0x000000100d0e7c10 */ /* 0x040fe4000ff5e0ff */
[----:B------:R-:W-:Y:S02]  /*0470*/  LEA.HI.X.SX32 R3, R12, UR19, 0x1, P1 ;  /* 0x000000130c037c11 */ /* 0x000fe400088f0eff */
[----:B------:R-:W-:Y:S02]  /*0480*/  LEA.HI.X.SX32 R15, R13, UR17, 0x1, P2 ;  /* 0x000000110d0f7c11 */ /* 0x000fe400090f0eff */
[----:B--2--5:R-:W-:-:S04]  /*0490*/  ISETP.GT.U32.AND P0, PT, R4, R17, PT ;  /* 0x000000110400720c */ /* 0x024fc80003f04070 */
[----:B------:R-:W-:-:S05]  /*04a0*/  SEL R13, RZ, 0x1, !P0 ;  /* 0x00000001ff0d7807 */ /* 0x000fca0004000000 */
[----:B------:R0:W-:Y:S04]  /*04b0*/  STG.E.U8 desc[UR12][R2.64], R13 ;  /* 0x0000000d02007986 */ /* 0x0001e8000c10110c */
        /* <DEDUP_REMOVED lines=8> */
[----:B------:R-:W-:-:S05]  /*0540*/  IMAD.IADD R17, R17, 0x1, R16 ;  /* 0x0000000111117824 */ /* 0x000fca00078e0210 */
[----:B------:R-:W-:-:S04]  /*0550*/  IADD3 R16, P1, PT, R17, UR16, RZ ;  /* 0x0000001011107c10 */ /* 0x000fc8000ff3e0ff */
[----:B------:R-:W-:Y:S02]  /*0560*/  LEA.HI.X.SX32 R17, R17, UR17, 0x1, P1 ;  /* 0x0000001111117c11 */ /* 0x000fe400088f0eff */
[----:B--2---:R-:W-:-:S04]  /*0570*/  ISETP.GT.U32.AND P0, PT, R4, R15, PT ;  /* 0x0000000f0400720c */ /* 0x004fc80003f04070 */
[----:B0-----:R-:W-:-:S05]  /*0580*/  SEL R13, RZ, 0x1, !P0 ;  /* 0x00000001ff0d7807 */ /* 0x001fca0004000000 */
        /* <DEDUP_REMOVED lines=71> */
[----:B------:R-:W3:Y:S01]  /*0a00*/  LDG.E.U8 R15, desc[UR12][R14.64] ;  /* 0x0000000c0e0f7981 */ /* 0x000ee2000c1e1100 */
[----:B------:R-:W-:Y:S01]  /*0a10*/  UIADD3 UR5, UPT, UPT, UR5, 0x8, URZ ;  /* 0x0000000805057890 */ /* 0x000fe2000fffe0ff */
[----:B------:R-:W-:Y:S01]  /*0a20*/  VIADD R12, R12, 0x8 ;  /* 0x000000080c0c7836 */ /* 0x000fe20000000000 */
[----:B------:R-:W-:Y:S01]  /*0a30*/  UIADD3 UR7, UPT, UPT, UR7, 0x8, URZ ;  /* 0x0000000807077890 */ /* 0x000fe2000fffe0ff */
[----:B------:R-:W-:Y:S01]  /*0a40*/  VIADD R11, R11, 0x8 ;  /* 0x000000080b0b7836 */ /* 0x000fe20000000000 */
[----:B------:R-:W-:Y:S01]  /*0a50*/  UISETP.NE.AND UP0, UPT, UR5, URZ, UPT ;  /* 0x000000ff0500728c */ /* 0x000fe2000bf05270 */
[----:B---3--:R-:W-:-:S04]  /*0a60*/  ISETP.GT.U32.AND P0, PT, R4, R15, PT ;  /* 0x0000000f0400720c */ /* 0x008fc80003f04070 */
[----:B------:R-:W-:-:S05]  /*0a70*/  SEL R17, RZ, 0x1, !P0 ;  /* 0x00000001ff117807 */ /* 0x000fca0004000000 */
[----:B------:R2:W-:Y:S01]  /*0a80*/  STG.E.U8 desc[UR12][R2.64+0x7], R17 ;  /* 0x0000071102007986 */ /* 0x0005e2000c10110c */
[----:B------:R-:W-:Y:S05]  /*0a90*/  BRA.U UP0, `(.L_x_16) ;  /* 0xfffffff900247547 */ /* 0x000fea000b83ffff */
[----:B------:R-:W-:-:S12]  /*0aa0*/  UIADD3 UR5, UPT, UPT, UR7, -0x3, URZ ;  /* 0xfffffffd07057890 */ /* 0x000fd8000fffe0ff */
.L_x_15:
[----:B------:R-:W-:Y:S02]  /*0ab0*/  ULOP3.LUT UR7, UR10, 0x6, URZ, 0xc0, !UPT ;  /* 0x000000060a077892 */ /* 0x000fe4000f8ec0ff */
[----:B------:R-:W-:Y:S02]  /*0ac0*/  ULOP3.LUT UP1, URZ, UR14, 0x1, URZ, 0xc0, !UPT ;  /* 0x000000010eff7892 */ /* 0x000fe4000f82c0ff */
[----:B------:R-:W-:-:S09]  /*0ad0*/  UISETP.GE.U32.AND UP0, UPT, UR7, 0x3, UPT ;  /* 0x000000030700788c */ /* 0x000fd2000bf06070 */
[----:B------:R-:W-:Y:S05]  /*0ae0*/  BRA.U !UP0, `(.L_x_17) ;  /* 0x0000000108e87547 */ /* 0x000fea000b800000 */
[----:B--2---:R-:W0:Y:S01]  /*0af0*/  LDC R13, c[0x0][0x39c] ;  /* 0x0000e700ff0d7b82 */ /* 0x004e220000000800 */
[----:B------:R-:W-:Y:S01]  /*0b00*/  VIADD R12, R0, UR5 ;  /* 0x00000005000c7c36 */ /* 0x000fe20008000000 */
[----:B------:R-:W1:Y:S04]  /*0b10*/  LDCU.128 UR16, c[0x0][0x380] ;  /* 0x00007000ff1077ac */ /* 0x000e680008000c00 */
[-C--:B0-----:R-:W-:Y:S01]  /*0b20*/  ISETP.GE.AND P0, PT, R12, R13.reuse, PT ;  /* 0x0000000d0c00720c */ /* 0x081fe20003f06270 */
[----:B------:R-:W-:-:S03]  /*0b30*/  IMAD R14, R9, R13, R12 ;  /* 0x0000000d090e7224 */ /* 0x000fc600078e020c */
[----:B------:R-:W-:Y:S02]  /*0b40*/  SEL R2, R13, RZ, P0 ;  /* 0x000000ff0d027207 */ /* 0x000fe40000000000 */
[----:B------:R-:W-:-:S03]  /*0b50*/  ISETP.GE.AND P0, PT, R12, RZ, PT ;  /* 0x000000ff0c00720c */ /* 0x000fc60003f06270 */
[----:B------:R-:W-:-:S05]  /*0b60*/  IMAD.MOV R2, RZ, RZ, -R2 ;  /* 0x000000ffff027224 */ /* 0x000fca00078e0a02 */
[----:B------:R-:W-:-:S05]  /*0b70*/  SEL R3, R2, R13, P0 ;  /* 0x0000000d02037207 */ /* 0x000fca0000000000 */
        /* <DEDUP_REMOVED lines=8> */
[----:B------:R-:W-:Y:S02]  /*0c00*/  IMAD.MOV R2, RZ, RZ, -R3 ;  /* 0x000000ffff027224 */ /* 0x000fe400078e0a03 */
[----:B------:R-:W-:-:S03]  /*0c10*/  VIADD R3, R8, UR5 ;  /* 0x0000000508037c36 */ /* 0x000fc60008000000 */
[----:B------:R-:W-:Y:S02]  /*0c20*/  SEL R11, R2, R13, P0 ;  /* 0x0000000d020b7207 */ /* 0x000fe40000000000 */
[C---:B------:R-:W-:Y:S02]  /*0c30*/  IADD3 R2, P1, PT, R3.reuse, UR18, RZ ;  /* 0x0000001203027c10 */ /* 0x040fe4000ff3e0ff */
[----:B------:R-:W-:Y:S02]  /*0c40*/  IADD3 R11, PT, PT, R14, 0x1, R11 ;  /* 0x000000010e0b7810 */ /* 0x000fe40007ffe00b */
[----:B------:R-:W-:Y:S02]  /*0c50*/  LEA.HI.X.SX32 R3, R3, UR19, 0x1, P1 ;  /* 0x0000001303037c11 */ /* 0x000fe400088f0eff */
[----:B------:R-:W-:-:S04]  /*0c60*/  IADD3 R10, P2, PT, R11, UR16, RZ ;  /* 0x000000100b0a7c10 */ /* 0x000fc8000ff5e0ff */
        /* <DEDUP_REMOVED lines=10> */
[----:B------:R-:W-:-:S04]  /*0d10*/  SEL R17, R16, R13, P0 ;  /* 0x0000000d10117207 */ /* 0x000fc80000000000 */
[----:B------:R-:W-:-:S04]  /*0d20*/  IADD3 R17, PT, PT, R14, 0x2, R17 ;  /* 0x000000020e117810 */ /* 0x000fc80007ffe011 */
[----:B------:R-:W-:-:S04]  /*0d30*/  IADD3 R16, P1, PT, R17, UR16, RZ ;  /* 0x0000001011107c10 */ /* 0x000fc8000ff3e0ff */
[----:B------:R-:W-:Y:S02]  /*0d40*/  LEA.HI.X.SX32 R17, R17, UR17, 0x1, P1 ;  /* 0x0000001111117c11 */ /* 0x000fe400088f0eff */
[----:B--2---:R-:W-:-:S04]  /*0d50*/  ISETP.GT.U32.AND P0, PT, R4, R11, PT ;  /* 0x0000000b0400720c */ /* 0x004fc80003f04070 */
[----:B0-----:R-:W-:-:S05]  /*0d60*/  SEL R15, RZ, 0x1, !P0 ;  /* 0x00000001ff0f7807 */ /* 0x001fca0004000000 */
[----:B------:R0:W-:Y:S04]  /*0d70*/  STG.E.U8 desc[UR12][R2.64+0x1], R15 ;  /* 0x0000010f02007986 */ /* 0x0001e8000c10110c */
[----:B------:R-:W2:Y:S01]  /*0d80*/  LDG.E.U8 R17, desc[UR12][R16.64] ;  /* 0x0000000c10117981 */ /* 0x000ea2000c1e1100 */
[----:B------:R-:W-:-:S05]  /*0d90*/  VIADD R12, R12, 0x3 ;  /* 0x000000030c0c7836 */ /* 0x000fca0000000000 */
[C---:B------:R-:W-:Y:S02]  /*0da0*/  ISETP.GE.AND P0, PT, R12.reuse, RZ, PT ;  /* 0x000000ff0c00720c */ /* 0x040fe40003f06270 */
[----:B------:R-:W-:-:S04]  /*0db0*/  ISETP.GE.AND P1, PT, R12, R13, PT ;  /* 0x0000000d0c00720c */ /* 0x000fc80003f26270 */
[----:B------:R-:W-:-:S07]  /*0dc0*/  SEL R10, R13, RZ, P1 ;  /* 0x000000ff0d0a7207 */ /* 0x000fce0000800000 */
[----:B------:R-:W-:-:S05]  /*0dd0*/  @P0 IMAD.MOV R13, RZ, RZ, -R10 ;  /* 0x000000ffff0d0224 */ /* 0x000fca00078e0a0a */
[----:B------:R-:W-:-:S04]  /*0de0*/  IADD3 R13, PT, PT, R14, 0x3, R13 ;  /* 0x000000030e0d7810 */ /* 0x000fc80007ffe00d */
[----:B------:R-:W-:-:S04]  /*0df0*/  IADD3 R10, P1, PT, R13, UR16, RZ ;  /* 0x000000100d0a7c10 */ /* 0x000fc8000ff3e0ff */
[----:B------:R-:W-:Y:S02]  /*0e00*/  LEA.HI.X.SX32 R11, R13, UR17, 0x1, P1 ;  /* 0x000000110d0b7c11 */ /* 0x000fe400088f0eff */
[----:B--2---:R-:W-:-:S04]  /*0e10*/  ISETP.GT.U32.AND P0, PT, R4, R17, PT ;  /* 0x000000110400720c */ /* 0x004fc80003f04070 */
[----:B------:R-:W-:-:S05]  /*0e20*/  SEL R13, RZ, 0x1, !P0 ;  /* 0x00000001ff0d7807 */ /* 0x000fca0004000000 */
[----:B------:R1:W-:Y:S04]  /*0e30*/  STG.E.U8 desc[UR12][R2.64+0x2], R13 ;  /* 0x0000020d02007986 */ /* 0x0003e8000c10110c */
[----:B------:R-:W2:Y:S01]  /*0e40*/  LDG.E.U8 R11, desc[UR12][R10.64] ;  /* 0x0000000c0a0b7981 */ /* 0x000ea2000c1e1100 */
[----:B------:R-:W-:Y:S01]  /*0e50*/  UIADD3 UR5, UPT, UPT, UR5, 0x4, URZ ;  /* 0x0000000405057890 */ /* 0x000fe2000fffe0ff */
[----:B--2---:R-:W-:-:S04]  /*0e60*/  ISETP.GT.U32.AND P0, PT, R4, R11, PT ;  /* 0x0000000b0400720c */ /* 0x004fc80003f04070 */
[----:B0-----:R-:W-:-:S05]  /*0e70*/  SEL R15, RZ, 0x1, !P0 ;  /* 0x00000001ff0f7807 */ /* 0x001fca0004000000 */
[----:B------:R1:W-:Y:S04]  /*0e80*/  STG.E.U8 desc[UR12][R2.64+0x3], R15 ;  /* 0x0000030f02007986 */ /* 0x0003e8000c10110c */
.L_x_17:
[----:B------:R-:W-:Y:S05]  /*0e90*/  BRA.U !UP1, `(.L_x_18) ;  /* 0x0000000109807547 */ /* 0x000fea000b800000 */
[----:B-12---:R-:W0:Y:S01]  /*0ea0*/  LDC R3, c[0x0][0x39c] ;  /* 0x0000e700ff037b82 */ /* 0x006e220000000800 */
        /* <DEDUP_REMOVED lines=12> */
[----:B------:R-:W-:Y:S02]  /*0f70*/  VIADD R2, R2, 0x1 ;  /* 0x0000000102027836 */ /* 0x000fe40000000000 */
[----:B------:R-:W-:-:S03]  /*0f80*/  VIADD R13, R8, UR5 ;  /* 0x00000005080d7c36 */ /* 0x000fc60008000000 */
[C---:B------:R-:W-:Y:S02]  /*0f90*/  ISETP.GE.AND P0, PT, R2.reuse, RZ, PT ;  /* 0x000000ff0200720c */ /* 0x040fe40003f06270 */
[----:B------:R-:W-:-:S04]  /*0fa0*/  ISETP.GE.AND P1, PT, R2, R3, PT ;  /* 0x000000030200720c */ /* 0x000fc80003f26270 */
[----:B------:R-:W-:-:S07]  /*0fb0*/  SEL R2, R3, RZ, P1 ;  /* 0x000000ff03027207 */ /* 0x000fce0000800000 */
[----:B------:R-:W-:Y:S01]  /*0fc0*/  @P0 IMAD.MOV R3, RZ, RZ, -R2 ;  /* 0x000000ffff030224 */ /* 0x000fe200078e0a02 */
[----:B------:R-:W-:-:S04]  /*0fd0*/  IADD3 R2, P1, PT, R13, UR18, RZ ;  /* 0x000000120d027c10 */ /* 0x000fc8000ff3e0ff */
        /* <DEDUP_REMOVED lines=8> */
[----:B------:R-:W-:Y:S01]  /*1060*/  UIADD3 UR5, UPT, UPT, UR5, 0x2, URZ ;  /* 0x0000000205057890 */ /* 0x000fe2000fffe0ff */
[----:B--2---:R-:W-:-:S04]  /*1070*/  ISETP.GT.U32.AND P0, PT, R4, R13, PT ;  /* 0x0000000d0400720c */ /* 0x004fc80003f04070 */
[----:B------:R-:W-:-:S05]  /*1080*/  SEL R15, RZ, 0x1, !P0 ;  /* 0x00000001ff0f7807 */ /* 0x000fca0004000000 */
[----:B------:R0:W-:Y:S04]  /*1090*/  STG.E.U8 desc[UR12][R2.64+0x1], R15 ;  /* 0x0000010f02007986 */ /* 0x0001e8000c10110c */
.L_x_18:
[----:B------:R-:W3:Y:S01]  /*10a0*/  LDC R10, c[0x0][0x39c] ;  /* 0x0000e700ff0a7b82 */ /* 0x000ee20000000800 */
[----:B012---:R-:W-:Y:S01]  /*10b0*/  VIADD R2, R0, UR5 ;  /* 0x0000000500027c36 */ /* 0x007fe20008000000 */
[----:B------:R-:W0:Y:S01]  /*10c0*/  LDCU.128 UR16, c[0x0][0x380] ;  /* 0x00007000ff1077ac */ /* 0x000e220008000c00 */
[----:B------:R-:W1:Y:S03]  /*10d0*/  LDCU UR7, c[0x0][0x390] ;  /* 0x00007200ff0777ac */ /* 0x000e660008000800 */
[-C--:B---3--:R-:W-:Y:S01]  /*10e0*/  ISETP.GE.AND P0, PT, R2, R10.reuse, PT ;  /* 0x0000000a0200720c */ /* 0x088fe20003f06270 */
[----:B------:R-:W-:-:S03]  /*10f0*/  IMAD R9, R9, R10, R2 ;  /* 0x0000000a09097224 */ /* 0x000fc600078e0202 */
[----:B------:R-:W-:Y:S02]  /*1100*/  SEL R3, R10, RZ, P0 ;  /* 0x000000ff0a037207 */ /* 0x000fe40000000000 */
[----:B------:R-:W-:-:S03]  /*1110*/  ISETP.GE.AND P0, PT, R2, RZ, PT ;  /* 0x000000ff0200720c */ /* 0x000fc60003f06270 */
[----:B------:R-:W-:-:S05]  /*1120*/  IMAD.MOV R3, RZ, RZ, -R3 ;  /* 0x000000ffff037224 */ /* 0x000fca00078e0a03 */
[----:B------:R-:W-:-:S05]  /*1130*/  SEL R2, R3, R10, P0 ;  /* 0x0000000a03027207 */ /* 0x000fca0000000000 */
[----:B------:R-:W-:-:S05]  /*1140*/  IMAD.IADD R9, R2, 0x1, R9 ;  /* 0x0000000102097824 */ /* 0x000fca00078e0209 */
[----:B0-----:R-:W-:-:S04]  /*1150*/  IADD3 R2, P0, PT, R9, UR16, RZ ;  /* 0x0000001009027c10 */ /* 0x001fc8000ff1e0ff */
[----:B------:R-:W-:-:S06]  /*1160*/  LEA.HI.X.SX32 R3, R9, UR17, 0x1, P0 ;  /* 0x0000001109037c11 */ /* 0x000fcc00080f0eff */
[----:B------:R-:W2:Y:S01]  /*1170*/  LDG.E.U8 R3, desc[UR12][R2.64] ;  /* 0x0000000c02037981 */ /* 0x000ea2000c1e1100 */
[----:B------:R-:W-:Y:S01]  /*1180*/  VIADD R9, R8, UR5 ;  /* 0x0000000508097c36 */ /* 0x000fe20008000000 */
[----:B-1----:R-:W-:Y:S02]  /*1190*/  UISETP.NE.AND UP0, UPT, UR6, UR7, UPT ;  /* 0x000000070600728c */ /* 0x002fe4000bf05270 */
[----:B------:R-:W-:Y:S02]  /*11a0*/  UIADD3 UR5, UPT, UPT, UR6, 0x1, URZ ;  /* 0x0000000106057890 */ /* 0x000fe4000fffe0ff */
[----:B------:R-:W-:-:S04]  /*11b0*/  IADD3 R8, P1, PT, R9, UR18, RZ ;  /* 0x0000001209087c10 */ /* 0x000fc8000ff3e0ff */
[----:B------:R-:W-:Y:S01]  /*11c0*/  LEA.HI.X.SX32 R9, R9, UR19, 0x1, P1 ;  /* 0x0000001309097c11 */ /* 0x000fe200088f0eff */
[----:B------:R-:W-:Y:S01]  /*11d0*/  UMOV UR6, UR5 ;  /* 0x0000000500067c82 */ /* 0x000fe20008000000 */
[----:B--2--5:R-:W-:-:S04]  /*11e0*/  ISETP.GT.U32.AND P0, PT, R4, R3, PT ;  /* 0x000000030400720c */ /* 0x024fc80003f04070 */
[----:B------:R-:W-:-:S05]  /*11f0*/  SEL R11, RZ, 0x1, !P0 ;  /* 0x00000001ff0b7807 */ /* 0x000fca0004000000 */
[----:B------:R0:W-:Y:S01]  /*1200*/  STG.E.U8 desc[UR12][R8.64], R11 ;  /* 0x0000000b08007986 */ /* 0x0001e2000c10110c */
[----:B------:R-:W-:Y:S05]  /*1210*/  BRA.U UP0, `(.L_x_19) ;  /* 0xffffffed00f87547 */ /* 0x000fea000b83ffff */
[----:B------:R-:W-:Y:S05]  /*1220*/  EXIT ;  /* 0x000000000000794d */ /* 0x000fea0003800000 */
.L_x_20:
        /* <DEDUP_REMOVED lines=13> */
.L_x_22:


//--------------------- .nv.shared.reserved.0     --------------------------
	.section	.nv.shared.reserved.0,"aw",@nobits
	.weak		__nv_reservedSMEM_offset_0_alias
	.size		__nv_reservedSMEM_offset_0_alias, 0, 64
	.other		__nv_reservedSMEM_offset_0_alias,@"STO_CUDA_RESERVED_SHARED STV_DEFAULT"
__nv_reservedSMEM_offset_0_alias:
	.zero		0
	.zero		64


//--------------------- .nv.constant0._Z15calcHammingDistPKbS0_Pfiiiii --------------------------
	.section	.nv.constant0._Z15calcHammingDistPKbS0_Pfiiiii,"a",@progbits
	.sectionflags	@""
	.align	4
.nv.constant0._Z15calcHammingDistPKbS0_Pfiiiii:
	.zero		940


//--------------------- .nv.constant0._Z15calcCensusTransPKhPbiiii --------------------------
	.section	.nv.constant0._Z15calcCensusTransPKhPbiiii,"a",@progbits
	.sectionflags	@""
	.align	4
.nv.constant0._Z15calcCensusTransPKhPbiiii:
	.zero		928


//--------------------- SYMBOLS --------------------------

	.type		.nv.reservedSmem.offset0,@object
	.size		.nv.reservedSmem.offset0,0x4
